//
// Generated by NVIDIA NVVM Compiler
//
// Compiler Build ID: CL-36424714
// Cuda compilation tools, release 13.0, V13.0.88
// Based on NVVM 20.0.0
//

.version 9.0
.target sm_100
.address_size 64

	// .globl	_Z12dda3d_kernelPKfPKbPbffffffiiii

.visible .entry _Z12dda3d_kernelPKfPKbPbffffffiiii(
	.param .u64 .ptr .align 1 _Z12dda3d_kernelPKfPKbPbffffffiiii_param_0,
	.param .u64 .ptr .align 1 _Z12dda3d_kernelPKfPKbPbffffffiiii_param_1,
	.param .u64 .ptr .align 1 _Z12dda3d_kernelPKfPKbPbffffffiiii_param_2,
	.param .f32 _Z12dda3d_kernelPKfPKbPbffffffiiii_param_3,
	.param .f32 _Z12dda3d_kernelPKfPKbPbffffffiiii_param_4,
	.param .f32 _Z12dda3d_kernelPKfPKbPbffffffiiii_param_5,
	.param .f32 _Z12dda3d_kernelPKfPKbPbffffffiiii_param_6,
	.param .f32 _Z12dda3d_kernelPKfPKbPbffffffiiii_param_7,
	.param .f32 _Z12dda3d_kernelPKfPKbPbffffffiiii_param_8,
	.param .u32 _Z12dda3d_kernelPKfPKbPbffffffiiii_param_9,
	.param .u32 _Z12dda3d_kernelPKfPKbPbffffffiiii_param_10,
	.param .u32 _Z12dda3d_kernelPKfPKbPbffffffiiii_param_11,
	.param .u32 _Z12dda3d_kernelPKfPKbPbffffffiiii_param_12
)
{
	.reg .pred 	%p<27>;
	.reg .b16 	%rs<4>;
	.reg .b32 	%r<40>;
	.reg .b32 	%f<57>;
	.reg .b64 	%rd<15>;

	ld.param.u64 	%rd3, [_Z12dda3d_kernelPKfPKbPbffffffiiii_param_0];
	ld.param.u64 	%rd4, [_Z12dda3d_kernelPKfPKbPbffffffiiii_param_1];
	ld.param.u64 	%rd5, [_Z12dda3d_kernelPKfPKbPbffffffiiii_param_2];
	ld.param.f32 	%f23, [_Z12dda3d_kernelPKfPKbPbffffffiiii_param_3];
	ld.param.f32 	%f24, [_Z12dda3d_kernelPKfPKbPbffffffiiii_param_4];
	ld.param.f32 	%f25, [_Z12dda3d_kernelPKfPKbPbffffffiiii_param_5];
	ld.param.f32 	%f26, [_Z12dda3d_kernelPKfPKbPbffffffiiii_param_6];
	ld.param.f32 	%f27, [_Z12dda3d_kernelPKfPKbPbffffffiiii_param_7];
	ld.param.f32 	%f28, [_Z12dda3d_kernelPKfPKbPbffffffiiii_param_8];
	ld.param.u32 	%r18, [_Z12dda3d_kernelPKfPKbPbffffffiiii_param_9];
	ld.param.u32 	%r19, [_Z12dda3d_kernelPKfPKbPbffffffiiii_param_10];
	ld.param.u32 	%r20, [_Z12dda3d_kernelPKfPKbPbffffffiiii_param_11];
	ld.param.u32 	%r21, [_Z12dda3d_kernelPKfPKbPbffffffiiii_param_12];
	cvta.to.global.u64 	%rd1, %rd5;
	mov.u32 	%r22, %ctaid.x;
	mov.u32 	%r23, %ntid.x;
	mov.u32 	%r24, %tid.x;
	mad.lo.s32 	%r1, %r22, %r23, %r24;
	setp.ge.s32 	%p1, %r1, %r21;
	@%p1 bra 	$L__BB0_22;
	cvta.to.global.u64 	%rd6, %rd3;
	mul.lo.s32 	%r25, %r1, 3;
	mul.wide.s32 	%rd7, %r25, 4;
	add.s64 	%rd8, %rd6, %rd7;
	ld.global.f32 	%f1, [%rd8];
	ld.global.f32 	%f2, [%rd8+4];
	ld.global.f32 	%f3, [%rd8+8];
	mov.f32 	%f30, 0f00000000;
	sub.f32 	%f31, %f30, %f23;
	div.rn.f32 	%f32, %f31, %f26;
	cvt.rzi.s32.f32 	%r37, %f32;
	sub.f32 	%f33, %f30, %f24;
	div.rn.f32 	%f34, %f33, %f27;
	cvt.rzi.s32.f32 	%r38, %f34;
	sub.f32 	%f35, %f30, %f25;
	div.rn.f32 	%f36, %f35, %f28;
	cvt.rzi.s32.f32 	%r39, %f36;
	setp.gt.f32 	%p2, %f3, 0f00000000;
	selp.b32 	%r5, 1, -1, %p2;
	setp.eq.f32 	%p3, %f1, 0f00000000;
	mov.f32 	%f48, 0f7F800000;
	@%p3 bra 	$L__BB0_3;
	div.rn.f32 	%f37, %f26, %f1;
	abs.f32 	%f48, %f37;
$L__BB0_3:
	setp.eq.f32 	%p4, %f2, 0f00000000;
	mov.f32 	%f49, 0f7F800000;
	@%p4 bra 	$L__BB0_5;
	div.rn.f32 	%f39, %f27, %f2;
	abs.f32 	%f49, %f39;
$L__BB0_5:
	setp.eq.f32 	%p5, %f3, 0f00000000;
	mov.f32 	%f50, 0f7F800000;
	@%p5 bra 	$L__BB0_7;
	div.rn.f32 	%f41, %f28, %f3;
	abs.f32 	%f50, %f41;
$L__BB0_7:
	setp.gt.f32 	%p6, %f3, 0f00000000;
	setp.gt.f32 	%p7, %f2, 0f00000000;
	setp.gt.f32 	%p8, %f1, 0f00000000;
	selp.u32 	%r26, 1, 0, %p8;
	add.s32 	%r27, %r37, %r26;
	cvt.rn.f32.s32 	%f42, %r27;
	fma.rn.f32 	%f43, %f26, %f42, %f23;
	div.rn.f32 	%f54, %f43, %f1;
	selp.u32 	%r28, 1, 0, %p7;
	add.s32 	%r29, %r38, %r28;
	cvt.rn.f32.s32 	%f44, %r29;
	fma.rn.f32 	%f45, %f27, %f44, %f24;
	div.rn.f32 	%f55, %f45, %f2;
	selp.u32 	%r30, 1, 0, %p6;
	add.s32 	%r31, %r39, %r30;
	cvt.rn.f32.s32 	%f46, %r31;
	fma.rn.f32 	%f47, %f28, %f46, %f25;
	div.rn.f32 	%f56, %f47, %f3;
	setp.lt.s32 	%p9, %r37, 0;
	setp.ge.s32 	%p10, %r37, %r18;
	or.pred  	%p11, %p9, %p10;
	@%p11 bra 	$L__BB0_21;
	cvta.to.global.u64 	%rd2, %rd4;
	setp.gt.f32 	%p12, %f2, 0f00000000;
	selp.b32 	%r6, 1, -1, %p12;
	setp.gt.f32 	%p13, %f1, 0f00000000;
	selp.b32 	%r7, 1, -1, %p13;
$L__BB0_9:
	setp.lt.s32 	%p14, %r38, 0;
	setp.ge.s32 	%p15, %r38, %r19;
	or.pred  	%p16, %p14, %p15;
	@%p16 bra 	$L__BB0_21;
	setp.lt.s32 	%p17, %r39, 0;
	setp.ge.s32 	%p18, %r39, %r20;
	or.pred  	%p19, %p17, %p18;
	@%p19 bra 	$L__BB0_21;
	mad.lo.s32 	%r32, %r37, %r19, %r38;
	mad.lo.s32 	%r33, %r32, %r20, %r39;
	cvt.s64.s32 	%rd9, %r33;
	add.s64 	%rd10, %rd2, %rd9;
	ld.global.u8 	%rs1, [%rd10];
	setp.eq.s16 	%p20, %rs1, 0;
	@%p20 bra 	$L__BB0_13;
	cvt.s64.s32 	%rd11, %r1;
	add.s64 	%rd12, %rd1, %rd11;
	mov.b16 	%rs2, 1;
	st.global.u8 	[%rd12], %rs2;
	bra.uni 	$L__BB0_22;
$L__BB0_13:
	setp.geu.f32 	%p21, %f54, %f55;
	@%p21 bra 	$L__BB0_17;
	setp.geu.f32 	%p23, %f54, %f56;
	@%p23 bra 	$L__BB0_16;
	add.s32 	%r37, %r37, %r7;
	add.f32 	%f54, %f48, %f54;
	bra.uni 	$L__BB0_20;
$L__BB0_16:
	add.s32 	%r39, %r39, %r5;
	add.f32 	%f56, %f50, %f56;
	bra.uni 	$L__BB0_20;
$L__BB0_17:
	setp.geu.f32 	%p22, %f55, %f56;
	@%p22 bra 	$L__BB0_19;
	add.s32 	%r38, %r38, %r6;
	add.f32 	%f55, %f49, %f55;
	bra.uni 	$L__BB0_20;
$L__BB0_19:
	add.s32 	%r39, %r39, %r5;
	add.f32 	%f56, %f50, %f56;
$L__BB0_20:
	setp.gt.s32 	%p24, %r37, -1;
	setp.lt.s32 	%p25, %r37, %r18;
	and.pred  	%p26, %p24, %p25;
	@%p26 bra 	$L__BB0_9;
$L__BB0_21:
	cvt.s64.s32 	%rd13, %r1;
	add.s64 	%rd14, %rd1, %rd13;
	mov.b16 	%rs3, 0;
	st.global.u8 	[%rd14], %rs3;
$L__BB0_22:
	ret;

}
	// .globl	_Z14raycast_kernelPKfPKbPbPiffffffiiii
.visible .entry _Z14raycast_kernelPKfPKbPbPiffffffiiii(
	.param .u64 .ptr .align 1 _Z14raycast_kernelPKfPKbPbPiffffffiiii_param_0,
	.param .u64 .ptr .align 1 _Z14raycast_kernelPKfPKbPbPiffffffiiii_param_1,
	.param .u64 .ptr .align 1 _Z14raycast_kernelPKfPKbPbPiffffffiiii_param_2,
	.param .u64 .ptr .align 1 _Z14raycast_kernelPKfPKbPbPiffffffiiii_param_3,
	.param .f32 _Z14raycast_kernelPKfPKbPbPiffffffiiii_param_4,
	.param .f32 _Z14raycast_kernelPKfPKbPbPiffffffiiii_param_5,
	.param .f32 _Z14raycast_kernelPKfPKbPbPiffffffiiii_param_6,
	.param .f32 _Z14raycast_kernelPKfPKbPbPiffffffiiii_param_7,
	.param .f32 _Z14raycast_kernelPKfPKbPbPiffffffiiii_param_8,
	.param .f32 _Z14raycast_kernelPKfPKbPbPiffffffiiii_param_9,
	.param .u32 _Z14raycast_kernelPKfPKbPbPiffffffiiii_param_10,
	.param .u32 _Z14raycast_kernelPKfPKbPbPiffffffiiii_param_11,
	.param .u32 _Z14raycast_kernelPKfPKbPbPiffffffiiii_param_12,
	.param .u32 _Z14raycast_kernelPKfPKbPbPiffffffiiii_param_13
)
{
	.reg .pred 	%p<27>;
	.reg .b16 	%rs<4>;
	.reg .b32 	%r<40>;
	.reg .b32 	%f<57>;
	.reg .b64 	%rd<19>;

	ld.param.u64 	%rd3, [_Z14raycast_kernelPKfPKbPbPiffffffiiii_param_0];
	ld.param.u64 	%rd4, [_Z14raycast_kernelPKfPKbPbPiffffffiiii_param_1];
	ld.param.u64 	%rd6, [_Z14raycast_kernelPKfPKbPbPiffffffiiii_param_2];
	ld.param.u64 	%rd5, [_Z14raycast_kernelPKfPKbPbPiffffffiiii_param_3];
	ld.param.f32 	%f23, [_Z14raycast_kernelPKfPKbPbPiffffffiiii_param_4];
	ld.param.f32 	%f24, [_Z14raycast_kernelPKfPKbPbPiffffffiiii_param_5];
	ld.param.f32 	%f25, [_Z14raycast_kernelPKfPKbPbPiffffffiiii_param_6];
	ld.param.f32 	%f26, [_Z14raycast_kernelPKfPKbPbPiffffffiiii_param_7];
	ld.param.f32 	%f27, [_Z14raycast_kernelPKfPKbPbPiffffffiiii_param_8];
	ld.param.f32 	%f28, [_Z14raycast_kernelPKfPKbPbPiffffffiiii_param_9];
	ld.param.u32 	%r18, [_Z14raycast_kernelPKfPKbPbPiffffffiiii_param_10];
	ld.param.u32 	%r19, [_Z14raycast_kernelPKfPKbPbPiffffffiiii_param_11];
	ld.param.u32 	%r20, [_Z14raycast_kernelPKfPKbPbPiffffffiiii_param_12];
	ld.param.u32 	%r21, [_Z14raycast_kernelPKfPKbPbPiffffffiiii_param_13];
	cvta.to.global.u64 	%rd1, %rd6;
	mov.u32 	%r22, %ctaid.x;
	mov.u32 	%r23, %ntid.x;
	mov.u32 	%r24, %tid.x;
	mad.lo.s32 	%r1, %r22, %r23, %r24;
	setp.ge.s32 	%p1, %r1, %r21;
	@%p1 bra 	$L__BB1_22;
	cvta.to.global.u64 	%rd7, %rd3;
	mul.lo.s32 	%r25, %r1, 3;
	mul.wide.s32 	%rd8, %r25, 4;
	add.s64 	%rd9, %rd7, %rd8;
	ld.global.f32 	%f1, [%rd9];
	ld.global.f32 	%f2, [%rd9+4];
	ld.global.f32 	%f3, [%rd9+8];
	mov.f32 	%f30, 0f00000000;
	sub.f32 	%f31, %f30, %f23;
	div.rn.f32 	%f32, %f31, %f26;
	cvt.rzi.s32.f32 	%r37, %f32;
	sub.f32 	%f33, %f30, %f24;
	div.rn.f32 	%f34, %f33, %f27;
	cvt.rzi.s32.f32 	%r38, %f34;
	sub.f32 	%f35, %f30, %f25;
	div.rn.f32 	%f36, %f35, %f28;
	cvt.rzi.s32.f32 	%r39, %f36;
	setp.gt.f32 	%p2, %f3, 0f00000000;
	selp.b32 	%r5, 1, -1, %p2;
	setp.eq.f32 	%p3, %f1, 0f00000000;
	mov.f32 	%f48, 0f7F800000;
	@%p3 bra 	$L__BB1_3;
	div.rn.f32 	%f37, %f26, %f1;
	abs.f32 	%f48, %f37;
$L__BB1_3:
	setp.eq.f32 	%p4, %f2, 0f00000000;
	mov.f32 	%f49, 0f7F800000;
	@%p4 bra 	$L__BB1_5;
	div.rn.f32 	%f39, %f27, %f2;
	abs.f32 	%f49, %f39;
$L__BB1_5:
	setp.eq.f32 	%p5, %f3, 0f00000000;
	mov.f32 	%f50, 0f7F800000;
	@%p5 bra 	$L__BB1_7;
	div.rn.f32 	%f41, %f28, %f3;
	abs.f32 	%f50, %f41;
$L__BB1_7:
	setp.gt.f32 	%p6, %f3, 0f00000000;
	setp.gt.f32 	%p7, %f2, 0f00000000;
	setp.gt.f32 	%p8, %f1, 0f00000000;
	selp.u32 	%r26, 1, 0, %p8;
	add.s32 	%r27, %r37, %r26;
	cvt.rn.f32.s32 	%f42, %r27;
	fma.rn.f32 	%f43, %f26, %f42, %f23;
	div.rn.f32 	%f54, %f43, %f1;
	selp.u32 	%r28, 1, 0, %p7;
	add.s32 	%r29, %r38, %r28;
	cvt.rn.f32.s32 	%f44, %r29;
	fma.rn.f32 	%f45, %f27, %f44, %f24;
	div.rn.f32 	%f55, %f45, %f2;
	selp.u32 	%r30, 1, 0, %p6;
	add.s32 	%r31, %r39, %r30;
	cvt.rn.f32.s32 	%f46, %r31;
	fma.rn.f32 	%f47, %f28, %f46, %f25;
	div.rn.f32 	%f56, %f47, %f3;
	setp.lt.s32 	%p9, %r37, 0;
	setp.ge.s32 	%p10, %r37, %r18;
	or.pred  	%p11, %p9, %p10;
	@%p11 bra 	$L__BB1_21;
	cvta.to.global.u64 	%rd2, %rd4;
	setp.gt.f32 	%p12, %f2, 0f00000000;
	selp.b32 	%r6, 1, -1, %p12;
	setp.gt.f32 	%p13, %f1, 0f00000000;
	selp.b32 	%r7, 1, -1, %p13;
$L__BB1_9:
	setp.lt.s32 	%p14, %r38, 0;
	setp.ge.s32 	%p15, %r38, %r19;
	or.pred  	%p16, %p14, %p15;
	@%p16 bra 	$L__BB1_21;
	setp.lt.s32 	%p17, %r39, 0;
	setp.ge.s32 	%p18, %r39, %r20;
	or.pred  	%p19, %p17, %p18;
	@%p19 bra 	$L__BB1_21;
	mad.lo.s32 	%r32, %r37, %r19, %r38;
	mad.lo.s32 	%r33, %r32, %r20, %r39;
	cvt.s64.s32 	%rd10, %r33;
	add.s64 	%rd11, %rd2, %rd10;
	ld.global.u8 	%rs1, [%rd11];
	setp.eq.s16 	%p20, %rs1, 0;
	@%p20 bra 	$L__BB1_13;
	cvt.s64.s32 	%rd12, %r1;
	add.s64 	%rd13, %rd1, %rd12;
	mov.b16 	%rs2, 1;
	st.global.u8 	[%rd13], %rs2;
	cvta.to.global.u64 	%rd14, %rd5;
	mul.wide.s32 	%rd15, %r1, 4;
	add.s64 	%rd16, %rd14, %rd15;
	st.global.u32 	[%rd16], %r37;
	st.global.u32 	[%rd16+4], %r38;
	st.global.u32 	[%rd16+8], %r39;
	bra.uni 	$L__BB1_22;
$L__BB1_13:
	setp.geu.f32 	%p21, %f54, %f55;
	@%p21 bra 	$L__BB1_17;
	setp.geu.f32 	%p23, %f54, %f56;
	@%p23 bra 	$L__BB1_16;
	add.s32 	%r37, %r37, %r7;
	add.f32 	%f54, %f48, %f54;
	bra.uni 	$L__BB1_20;
$L__BB1_16:
	add.s32 	%r39, %r39, %r5;
	add.f32 	%f56, %f50, %f56;
	bra.uni 	$L__BB1_20;
$L__BB1_17:
	setp.geu.f32 	%p22, %f55, %f56;
	@%p22 bra 	$L__BB1_19;
	add.s32 	%r38, %r38, %r6;
	add.f32 	%f55, %f49, %f55;
	bra.uni 	$L__BB1_20;
$L__BB1_19:
	add.s32 	%r39, %r39, %r5;
	add.f32 	%f56, %f50, %f56;
$L__BB1_20:
	setp.gt.s32 	%p24, %r37, -1;
	setp.lt.s32 	%p25, %r37, %r18;
	and.pred  	%p26, %p24, %p25;
	@%p26 bra 	$L__BB1_9;
$L__BB1_21:
	cvt.s64.s32 	%rd17, %r1;
	add.s64 	%rd18, %rd1, %rd17;
	mov.b16 	%rs3, 0;
	st.global.u8 	[%rd18], %rs3;
$L__BB1_22:
	ret;

}


// ===== COMPILED SASS (sm_100) =====

	.target	sm_100

	.elftype	@"ET_EXEC"


//--------------------- .note.nv.tkinfo           --------------------------
	.section	.note.nv.tkinfo,"",@"SHT_NOTE"
	.sectionflags	@"SHF_NOTE_NV_TKINFO"
	.tkinfo
        /*0018*/ 	.word	0x00000002
        /*0030*/ 	.string	""
        /*0030*/ 	.string	"ptxas"
        /*0030*/ 	.string	"Cuda compilation tools, release 13.0, V13.0.88"
        /*0030*/ 	.string	"Build cuda_13.0.r13.0/compiler.36424714_0"
        /*0030*/ 	.string	"-arch sm_100 -m 64 "



//--------------------- .note.nv.cuinfo           --------------------------
	.section	.note.nv.cuinfo,"",@"SHT_NOTE"
	.sectionflags	@"SHF_NOTE_NV_CUINFO"
        /*0018*/ 	.short	0x0002
        /*001a*/ 	.short	0x0064
        /*001c*/ 	.short	0x0082
	.zero		2


//--------------------- .nv.info                  --------------------------
	.section	.nv.info,"",@"SHT_CUDA_INFO"
	.align	4


	//----- nvinfo : EIATTR_REGCOUNT
	.align		4
        /*0000*/ 	.byte	0x04, 0x2f
        /*0002*/ 	.short	(.L_1 - .L_0)
	.align		4
.L_0:
        /*0004*/ 	.word	index@(_Z12dda3d_kernelPKfPKbPbffffffiiii)
        /*0008*/ 	.word	0x00000019


	//----- nvinfo : EIATTR_FRAME_SIZE
	.align		4
.L_1:
        /*000c*/ 	.byte	0x04, 0x11
        /*000e*/ 	.short	(.L_3 - .L_2)
	.align		4
.L_2:
        /*0010*/ 	.word	index@($__internal_1_$__cuda_sm3x_div_rn_noftz_f32_slowpath)
        /*0014*/ 	.word	0x00000000


	//----- nvinfo : EIATTR_FRAME_SIZE
	.align		4
.L_3:
        /*0018*/ 	.byte	0x04, 0x11
        /*001a*/ 	.short	(.L_5 - .L_4)
	.align		4
.L_4:
        /*001c*/ 	.word	index@(_Z12dda3d_kernelPKfPKbPbffffffiiii)
        /*0020*/ 	.word	0x00000000


	//----- nvinfo : EIATTR_REGCOUNT
	.align		4
.L_5:
        /*0024*/ 	.byte	0x04, 0x2f
        /*0026*/ 	.short	(.L_7 - .L_6)
	.align		4
.L_6:
        /*0028*/ 	.word	index@(_Z14raycast_kernelPKfPKbPbPiffffffiiii)
        /*002c*/ 	.word	0x00000019


	//----- nvinfo : EIATTR_FRAME_SIZE
	.align		4
.L_7:
        /*0030*/ 	.byte	0x04, 0x11
        /*0032*/ 	.short	(.L_9 - .L_8)
	.align		4
.L_8:
        /*0034*/ 	.word	index@($__internal_0_$__cuda_sm3x_div_rn_noftz_f32_slowpath)
        /*0038*/ 	.word	0x00000000


	//----- nvinfo : EIATTR_FRAME_SIZE
	.align		4
.L_9:
        /*003c*/ 	.byte	0x04, 0x11
        /*003e*/ 	.short	(.L_11 - .L_10)
	.align		4
.L_10:
        /*0040*/ 	.word	index@(_Z14raycast_kernelPKfPKbPbPiffffffiiii)
        /*0044*/ 	.word	0x00000000


	//----- nvinfo : EIATTR_MIN_STACK_SIZE
	.align		4
.L_11:
        /*0048*/ 	.byte	0x04, 0x12
        /*004a*/ 	.short	(.L_13 - .L_12)
	.align		4
.L_12:
        /*004c*/ 	.word	index@(_Z14raycast_kernelPKfPKbPbPiffffffiiii)
        /*0050*/ 	.word	0x00000000


	//----- nvinfo : EIATTR_MIN_STACK_SIZE
	.align		4
.L_13:
        /*0054*/ 	.byte	0x04, 0x12
        /*0056*/ 	.short	(.L_15 - .L_14)
	.align		4
.L_14:
        /*0058*/ 	.word	index@(_Z12dda3d_kernelPKfPKbPbffffffiiii)
        /*005c*/ 	.word	0x00000000
.L_15:


//--------------------- .nv.compat                --------------------------
	.section	.nv.compat,"",@"SHT_CUDA_COMPAT_INFO"
	.align	4
        /*0000*/ 	.byte	0x02, 0x09, 0x00, 0x00, 0x02, 0x02, 0x01, 0x00, 0x02, 0x05, 0x05, 0x00, 0x03, 0x07, 0x01, 0x01
        /*0010*/ 	.byte	0x02, 0x03, 0x00, 0x00, 0x02, 0x06, 0x01, 0x00, 0x04, 0x0b, 0x08, 0x00, 0x01, 0x00, 0x00, 0x00
        /*0020*/ 	.byte	0x00, 0x00, 0x00, 0x00


//--------------------- .nv.info._Z14raycast_kernelPKfPKbPbPiffffffiiii --------------------------
	.section	.nv.info._Z14raycast_kernelPKfPKbPbPiffffffiiii,"",@"SHT_CUDA_INFO"
	.sectionflags	@""
	.align	4


	//----- nvinfo : EIATTR_CUDA_API_VERSION
	.align		4
        /*0000*/ 	.byte	0x04, 0x37
        /*0002*/ 	.short	(.L_17 - .L_16)
.L_16:
        /*0004*/ 	.word	0x00000082


	//----- nvinfo : EIATTR_KPARAM_INFO
	.align		4
.L_17:
        /*0008*/ 	.byte	0x04, 0x17
        /*000a*/ 	.short	(.L_19 - .L_18)
.L_18:
        /*000c*/ 	.word	0x00000000
        /*0010*/ 	.short	0x000d
        /*0012*/ 	.short	0x0044
        /*0014*/ 	.byte	0x00, 0xf0, 0x11, 0x00


	//----- nvinfo : EIATTR_KPARAM_INFO
	.align		4
.L_19:
        /*0018*/ 	.byte	0x04, 0x17
        /*001a*/ 	.short	(.L_21 - .L_20)
.L_20:
        /*001c*/ 	.word	0x00000000
        /*0020*/ 	.short	0x000c
        /*0022*/ 	.short	0x0040
        /*0024*/ 	.byte	0x00, 0xf0, 0x11, 0x00


	//----- nvinfo : EIATTR_KPARAM_INFO
	.align		4
.L_21:
        /*0028*/ 	.byte	0x04, 0x17
        /*002a*/ 	.short	(.L_23 - .L_22)
.L_22:
        /*002c*/ 	.word	0x00000000
        /*0030*/ 	.short	0x000b
        /*0032*/ 	.short	0x003c
        /*0034*/ 	.byte	0x00, 0xf0, 0x11, 0x00


	//----- nvinfo : EIATTR_KPARAM_INFO
	.align		4
.L_23:
        /*0038*/ 	.byte	0x04, 0x17
        /*003a*/ 	.short	(.L_25 - .L_24)
.L_24:
        /*003c*/ 	.word	0x00000000
        /*0040*/ 	.short	0x000a
        /*0042*/ 	.short	0x0038
        /*0044*/ 	.byte	0x00, 0xf0, 0x11, 0x00


	//----- nvinfo : EIATTR_KPARAM_INFO
	.align		4
.L_25:
        /*0048*/ 	.byte	0x04, 0x17
        /*004a*/ 	.short	(.L_27 - .L_26)
.L_26:
        /*004c*/ 	.word	0x00000000
        /*0050*/ 	.short	0x0009
        /*0052*/ 	.short	0x0034
        /*0054*/ 	.byte	0x00, 0xf0, 0x11, 0x00


	//----- nvinfo : EIATTR_KPARAM_INFO
	.align		4
.L_27:
        /*0058*/ 	.byte	0x04, 0x17
        /*005a*/ 	.short	(.L_29 - .L_28)
.L_28:
        /*005c*/ 	.word	0x00000000
        /*0060*/ 	.short	0x0008
        /*0062*/ 	.short	0x0030
        /*0064*/ 	.byte	0x00, 0xf0, 0x11, 0x00


	//----- nvinfo : EIATTR_KPARAM_INFO
	.align		4
.L_29:
        /*0068*/ 	.byte	0x04, 0x17
        /*006a*/ 	.short	(.L_31 - .L_30)
.L_30:
        /*006c*/ 	.word	0x00000000
        /*0070*/ 	.short	0x0007
        /*0072*/ 	.short	0x002c
        /*0074*/ 	.byte	0x00, 0xf0, 0x11, 0x00


	//----- nvinfo : EIATTR_KPARAM_INFO
	.align		4
.L_31:
        /*0078*/ 	.byte	0x04, 0x17
        /*007a*/ 	.short	(.L_33 - .L_32)
.L_32:
        /*007c*/ 	.word	0x00000000
        /*0080*/ 	.short	0x0006
        /*0082*/ 	.short	0x0028
        /*0084*/ 	.byte	0x00, 0xf0, 0x11, 0x00


	//----- nvinfo : EIATTR_KPARAM_INFO
	.align		4
.L_33:
        /*0088*/ 	.byte	0x04, 0x17
        /*008a*/ 	.short	(.L_35 - .L_34)
.L_34:
        /*008c*/ 	.word	0x00000000
        /*0090*/ 	.short	0x0005
        /*0092*/ 	.short	0x0024
        /*0094*/ 	.byte	0x00, 0xf0, 0x11, 0x00


	//----- nvinfo : EIATTR_KPARAM_INFO
	.align		4
.L_35:
        /*0098*/ 	.byte	0x04, 0x17
        /*009a*/ 	.short	(.L_37 - .L_36)
.L_36:
        /*009c*/ 	.word	0x00000000
        /*00a0*/ 	.short	0x0004
        /*00a2*/ 	.short	0x0020
        /*00a4*/ 	.byte	0x00, 0xf0, 0x11, 0x00


	//----- nvinfo : EIATTR_KPARAM_INFO
	.align		4
.L_37:
        /*00a8*/ 	.byte	0x04, 0x17
        /*00aa*/ 	.short	(.L_39 - .L_38)
.L_38:
        /*00ac*/ 	.word	0x00000000
        /*00b0*/ 	.short	0x0003
        /*00b2*/ 	.short	0x0018
        /*00b4*/ 	.byte	0x00, 0xf5, 0x21, 0x00


	//----- nvinfo : EIATTR_KPARAM_INFO
	.align		4
.L_39:
        /*00b8*/ 	.byte	0x04, 0x17
        /*00ba*/ 	.short	(.L_41 - .L_40)
.L_40:
        /*00bc*/ 	.word	0x00000000
        /*00c0*/ 	.short	0x0002
        /*00c2*/ 	.short	0x0010
        /*00c4*/ 	.byte	0x00, 0xf5, 0x21, 0x00


	//----- nvinfo : EIATTR_KPARAM_INFO
	.align		4
.L_41:
        /*00c8*/ 	.byte	0x04, 0x17
        /*00ca*/ 	.short	(.L_43 - .L_42)
.L_42:
        /*00cc*/ 	.word	0x00000000
        /*00d0*/ 	.short	0x0001
        /*00d2*/ 	.short	0x0008
        /*00d4*/ 	.byte	0x00, 0xf5, 0x21, 0x00


	//----- nvinfo : EIATTR_KPARAM_INFO
	.align		4
.L_43:
        /*00d8*/ 	.byte	0x04, 0x17
        /*00da*/ 	.short	(.L_45 - .L_44)
.L_44:
        /*00dc*/ 	.word	0x00000000
        /*00e0*/ 	.short	0x0000
        /*00e2*/ 	.short	0x0000
        /*00e4*/ 	.byte	0x00, 0xf5, 0x21, 0x00


	//----- nvinfo : EIATTR_SPARSE_MMA_MASK
	.align		4
.L_45:
        /*00e8*/ 	.byte	0x03, 0x50
        /*00ea*/ 	.short	0x0000


	//----- nvinfo : EIATTR_MAXREG_COUNT
	.align		4
        /*00ec*/ 	.byte	0x03, 0x1b
        /*00ee*/ 	.short	0x00ff


	//----- nvinfo : EIATTR_MERCURY_ISA_VERSION
	.align		4
        /*00f0*/ 	.byte	0x03, 0x5f
        /*00f2*/ 	.short	0x0101


	//----- nvinfo : EIATTR_VRC_CTA_INIT_COUNT
	.align		4
        /*00f4*/ 	.byte	0x02, 0x4a
	.zero		1
	.zero		1


	//----- nvinfo : EIATTR_EXIT_INSTR_OFFSETS
	.align		4
        /*00f8*/ 	.byte	0x04, 0x1c
        /*00fa*/ 	.short	(.L_47 - .L_46)


	//   ....[0]....
.L_46:
        /*00fc*/ 	.word	0x00000070


	//   ....[1]....
        /*0100*/ 	.word	0x00001040


	//   ....[2]....
        /*0104*/ 	.word	0x000010f0


	//----- nvinfo : EIATTR_CRS_STACK_SIZE
	.align		4
.L_47:
        /*0108*/ 	.byte	0x04, 0x1e
        /*010a*/ 	.short	(.L_49 - .L_48)
.L_48:
        /*010c*/ 	.word	0x00000000


	//----- nvinfo : EIATTR_CBANK_PARAM_SIZE
	.align		4
.L_49:
        /*0110*/ 	.byte	0x03, 0x19
        /*0112*/ 	.short	0x0048


	//----- nvinfo : EIATTR_PARAM_CBANK
	.align		4
        /*0114*/ 	.byte	0x04, 0x0a
        /*0116*/ 	.short	(.L_51 - .L_50)
	.align		4
.L_50:
        /*0118*/ 	.word	index@(.nv.constant0._Z14raycast_kernelPKfPKbPbPiffffffiiii)
        /*011c*/ 	.short	0x0380
        /*011e*/ 	.short	0x0048


	//----- nvinfo : EIATTR_SW_WAR
	.align		4
.L_51:
        /*0120*/ 	.byte	0x04, 0x36
        /*0122*/ 	.short	(.L_53 - .L_52)
.L_52:
        /*0124*/ 	.word	0x00000008
.L_53:


//--------------------- .nv.info._Z12dda3d_kernelPKfPKbPbffffffiiii --------------------------
	.section	.nv.info._Z12dda3d_kernelPKfPKbPbffffffiiii,"",@"SHT_CUDA_INFO"
	.sectionflags	@""
	.align	4


	//----- nvinfo : EIATTR_CUDA_API_VERSION
	.align		4
        /*0000*/ 	.byte	0x04, 0x37
        /*0002*/ 	.short	(.L_55 - .L_54)
.L_54:
        /*0004*/ 	.word	0x00000082


	//----- nvinfo : EIATTR_KPARAM_INFO
	.align		4
.L_55:
        /*0008*/ 	.byte	0x04, 0x17
        /*000a*/ 	.short	(.L_57 - .L_56)
.L_56:
        /*000c*/ 	.word	0x00000000
        /*0010*/ 	.short	0x000c
        /*0012*/ 	.short	0x003c
        /*0014*/ 	.byte	0x00, 0xf0, 0x11, 0x00


	//----- nvinfo : EIATTR_KPARAM_INFO
	.align		4
.L_57:
        /*0018*/ 	.byte	0x04, 0x17
        /*001a*/ 	.short	(.L_59 - .L_58)
.L_58:
        /*001c*/ 	.word	0x00000000
        /*0020*/ 	.short	0x000b
        /*0022*/ 	.short	0x0038
        /*0024*/ 	.byte	0x00, 0xf0, 0x11, 0x00


	//----- nvinfo : EIATTR_KPARAM_INFO
	.align		4
.L_59:
        /*0028*/ 	.byte	0x04, 0x17
        /*002a*/ 	.short	(.L_61 - .L_60)
.L_60:
        /*002c*/ 	.word	0x00000000
        /*0030*/ 	.short	0x000a
        /*0032*/ 	.short	0x0034
        /*0034*/ 	.byte	0x00, 0xf0, 0x11, 0x00


	//----- nvinfo : EIATTR_KPARAM_INFO
	.align		4
.L_61:
        /*0038*/ 	.byte	0x04, 0x17
        /*003a*/ 	.short	(.L_63 - .L_62)
.L_62:
        /*003c*/ 	.word	0x00000000
        /*0040*/ 	.short	0x0009
        /*0042*/ 	.short	0x0030
        /*0044*/ 	.byte	0x00, 0xf0, 0x11, 0x00


	//----- nvinfo : EIATTR_KPARAM_INFO
	.align		4
.L_63:
        /*0048*/ 	.byte	0x04, 0x17
        /*004a*/ 	.short	(.L_65 - .L_64)
.L_64:
        /*004c*/ 	.word	0x00000000
        /*0050*/ 	.short	0x0008
        /*0052*/ 	.short	0x002c
        /*0054*/ 	.byte	0x00, 0xf0, 0x11, 0x00


	//----- nvinfo : EIATTR_KPARAM_INFO
	.align		4
.L_65:
        /*0058*/ 	.byte	0x04, 0x17
        /*005a*/ 	.short	(.L_67 - .L_66)
.L_66:
        /*005c*/ 	.word	0x00000000
        /*0060*/ 	.short	0x0007
        /*0062*/ 	.short	0x0028
        /*0064*/ 	.byte	0x00, 0xf0, 0x11, 0x00


	//----- nvinfo : EIATTR_KPARAM_INFO
	.align		4
.L_67:
        /*0068*/ 	.byte	0x04, 0x17
        /*006a*/ 	.short	(.L_69 - .L_68)
.L_68:
        /*006c*/ 	.word	0x00000000
        /*0070*/ 	.short	0x0006
        /*0072*/ 	.short	0x0024
        /*0074*/ 	.byte	0x00, 0xf0, 0x11, 0x00


	//----- nvinfo : EIATTR_KPARAM_INFO
	.align		4
.L_69:
        /*0078*/ 	.byte	0x04, 0x17
        /*007a*/ 	.short	(.L_71 - .L_70)
.L_70:
        /*007c*/ 	.word	0x00000000
        /*0080*/ 	.short	0x0005
        /*0082*/ 	.short	0x0020
        /*0084*/ 	.byte	0x00, 0xf0, 0x11, 0x00


	//----- nvinfo : EIATTR_KPARAM_INFO
	.align		4
.L_71:
        /*0088*/ 	.byte	0x04, 0x17
        /*008a*/ 	.short	(.L_73 - .L_72)
.L_72:
        /*008c*/ 	.word	0x00000000
        /*0090*/ 	.short	0x0004
        /*0092*/ 	.short	0x001c
        /*0094*/ 	.byte	0x00, 0xf0, 0x11, 0x00


	//----- nvinfo : EIATTR_KPARAM_INFO
	.align		4
.L_73:
        /*0098*/ 	.byte	0x04, 0x17
        /*009a*/ 	.short	(.L_75 - .L_74)
.L_74:
        /*009c*/ 	.word	0x00000000
        /*00a0*/ 	.short	0x0003
        /*00a2*/ 	.short	0x0018
        /*00a4*/ 	.byte	0x00, 0xf0, 0x11, 0x00


	//----- nvinfo : EIATTR_KPARAM_INFO
	.align		4
.L_75:
        /*00a8*/ 	.byte	0x04, 0x17
        /*00aa*/ 	.short	(.L_77 - .L_76)
.L_76:
        /*00ac*/ 	.word	0x00000000
        /*00b0*/ 	.short	0x0002
        /*00b2*/ 	.short	0x0010
        /*00b4*/ 	.byte	0x00, 0xf5, 0x21, 0x00


	//----- nvinfo : EIATTR_KPARAM_INFO
	.align		4
.L_77:
        /*00b8*/ 	.byte	0x04, 0x17
        /*00ba*/ 	.short	(.L_79 - .L_78)
.L_78:
        /*00bc*/ 	.word	0x00000000
        /*00c0*/ 	.short	0x0001
        /*00c2*/ 	.short	0x0008
        /*00c4*/ 	.byte	0x00, 0xf5, 0x21, 0x00


	//----- nvinfo : EIATTR_KPARAM_INFO
	.align		4
.L_79:
        /*00c8*/ 	.byte	0x04, 0x17
        /*00ca*/ 	.short	(.L_81 - .L_80)
.L_80:
        /*00cc*/ 	.word	0x00000000
        /*00d0*/ 	.short	0x0000
        /*00d2*/ 	.short	0x0000
        /*00d4*/ 	.byte	0x00, 0xf5, 0x21, 0x00


	//----- nvinfo : EIATTR_SPARSE_MMA_MASK
	.align		4
.L_81:
        /*00d8*/ 	.byte	0x03, 0x50
        /*00da*/ 	.short	0x0000


	//----- nvinfo : EIATTR_MAXREG_COUNT
	.align		4
        /*00dc*/ 	.byte	0x03, 0x1b
        /*00de*/ 	.short	0x00ff


	//----- nvinfo : EIATTR_MERCURY_ISA_VERSION
	.align		4
        /*00e0*/ 	.byte	0x03, 0x5f
        /*00e2*/ 	.short	0x0101


	//----- nvinfo : EIATTR_VRC_CTA_INIT_COUNT
	.align		4
        /*00e4*/ 	.byte	0x02, 0x4a
	.zero		1
	.zero		1


	//----- nvinfo : EIATTR_EXIT_INSTR_OFFSETS
	.align		4
        /*00e8*/ 	.byte	0x04, 0x1c
        /*00ea*/ 	.short	(.L_83 - .L_82)


	//   ....[0]....
.L_82:
        /*00ec*/ 	.word	0x00000070


	//   ....[1]....
        /*00f0*/ 	.word	0x00001040


	//   ....[2]....
        /*00f4*/ 	.word	0x000010b0


	//----- nvinfo : EIATTR_CRS_STACK_SIZE
	.align		4
.L_83:
        /*00f8*/ 	.byte	0x04, 0x1e
        /*00fa*/ 	.short	(.L_85 - .L_84)
.L_84:
        /*00fc*/ 	.word	0x00000000


	//----- nvinfo : EIATTR_CBANK_PARAM_SIZE
	.align		4
.L_85:
        /*0100*/ 	.byte	0x03, 0x19
        /*0102*/ 	.short	0x0040


	//----- nvinfo : EIATTR_PARAM_CBANK
	.align		4
        /*0104*/ 	.byte	0x04, 0x0a
        /*0106*/ 	.short	(.L_87 - .L_86)
	.align		4
.L_86:
        /*0108*/ 	.word	index@(.nv.constant0._Z12dda3d_kernelPKfPKbPbffffffiiii)
        /*010c*/ 	.short	0x0380
        /*010e*/ 	.short	0x0040


	//----- nvinfo : EIATTR_SW_WAR
	.align		4
.L_87:
        /*0110*/ 	.byte	0x04, 0x36
        /*0112*/ 	.short	(.L_89 - .L_88)
.L_88:
        /*0114*/ 	.word	0x00000008
.L_89:


//--------------------- .nv.callgraph             --------------------------
	.section	.nv.callgraph,"",@"SHT_CUDA_CALLGRAPH"
	.align	4
	.sectionentsize	8
	.align		4
        /*0000*/ 	.word	0x00000000
	.align		4
        /*0004*/ 	.word	0xffffffff
	.align		4
        /*0008*/ 	.word	0x00000000
	.align		4
        /*000c*/ 	.word	0xfffffffe
	.align		4
        /*0010*/ 	.word	0x00000000
	.align		4
        /*0014*/ 	.word	0xfffffffd
	.align		4
        /*0018*/ 	.word	0x00000000
	.align		4
        /*001c*/ 	.word	0xfffffffc


//--------------------- .text._Z14raycast_kernelPKfPKbPbPiffffffiiii --------------------------
	.section	.text._Z14raycast_kernelPKfPKbPbPiffffffiiii,"ax",@progbits
	.align	128
        .global         _Z14raycast_kernelPKfPKbPbPiffffffiiii
        .type           _Z14raycast_kernelPKfPKbPbPiffffffiiii,@function
        .size           _Z14raycast_kernelPKfPKbPbPiffffffiiii,(.L_x_80 - _Z14raycast_kernelPKfPKbPbPiffffffiiii)
        .other          _Z14raycast_kernelPKfPKbPbPiffffffiiii,@"STO_CUDA_ENTRY STV_DEFAULT"
_Z14raycast_kernelPKfPKbPbPiffffffiiii:
.text._Z14raycast_kernelPKfPKbPbPiffffffiiii:
[----:B------:R-:W-:Y:S01]  /*0000*/  LDC R1, c[0x0][0x37c] ;  /* 0x0000df00ff017b82 */ /* 0x000fe20000000800 */
[----:B------:R-:W0:Y:S07]  /*0010*/  S2R R3, SR_TID.X ;  /* 0x0000000000037919 */ /* 0x000e2e0000002100 */
[----:B------:R-:W0:Y:S01]  /*0020*/  S2UR UR4, SR_CTAID.X ;  /* 0x00000000000479c3 */ /* 0x000e220000002500 */
[----:B------:R-:W1:Y:S07]  /*0030*/  LDCU UR5, c[0x0][0x3c4] ;  /* 0x00007880ff0577ac */ /* 0x000e6e0008000800 */
[----:B------:R-:W0:Y:S02]  /*0040*/  LDC R2, c[0x0][0x360] ;  /* 0x0000d800ff027b82 */ /* 0x000e240000000800 */
[----:B0-----:R-:W-:-:S05]  /*0050*/  IMAD R2, R2, UR4, R3 ;  /* 0x0000000402027c24 */ /* 0x001fca000f8e0203 */
[----:B-1----:R-:W-:-:S13]  /*0060*/  ISETP.GE.AND P0, PT, R2, UR5, PT ;  /* 0x0000000502007c0c */ /* 0x002fda000bf06270 */
[----:B------:R-:W-:Y:S05]  /*0070*/  @P0 EXIT ;  /* 0x000000000000094d */ /* 0x000fea0003800000 */
[----:B------:R-:W0:Y:S01]  /*0080*/  LDC.64 R4, c[0x0][0x380] ;  /* 0x0000e000ff047b82 */ /* 0x000e220000000a00 */
[----:B------:R-:W1:Y:S01]  /*0090*/  LDCU.64 UR4, c[0x0][0x358] ;  /* 0x00006b00ff0477ac */ /* 0x000e620008000a00 */
[----:B------:R-:W-:Y:S01]  /*00a0*/  IMAD R3, R2, 0x3, RZ ;  /* 0x0000000302037824 */ /* 0x000fe200078e02ff */
[----:B------:R-:W2:Y:S05]  /*00b0*/  LDCU UR6, c[0x0][0x3a0] ;  /* 0x00007400ff0677ac */ /* 0x000eaa0008000800 */
[----:B------:R-:W3:Y:S01]  /*00c0*/  LDC R11, c[0x0][0x3ac] ;  /* 0x0000eb00ff0b7b82 */ /* 0x000ee20000000800 */
[----:B0-----:R-:W-:-:S05]  /*00d0*/  IMAD.WIDE R4, R3, 0x4, R4 ;  /* 0x0000000403047825 */ /* 0x001fca00078e0204 */
[----:B-1----:R0:W5:Y:S04]  /*00e0*/  LDG.E R8, desc[UR4][R4.64] ;  /* 0x0000000404087981 */ /* 0x002168000c1e1900 */
[----:B------:R0:W5:Y:S04]  /*00f0*/  LDG.E R7, desc[UR4][R4.64+0x4] ;  /* 0x0000040404077981 */ /* 0x000168000c1e1900 */
[----:B------:R0:W5:Y:S01]  /*0100*/  LDG.E R6, desc[UR4][R4.64+0x8] ;  /* 0x0000080404067981 */ /* 0x000162000c1e1900 */
[----:B---3--:R-:W1:Y:S01]  /*0110*/  MUFU.RCP R3, R11 ;  /* 0x0000000b00037308 */ /* 0x008e620000001000 */
[----:B--2---:R-:W-:-:S07]  /*0120*/  FADD R0, RZ, -UR6 ;  /* 0x80000006ff007e21 */ /* 0x004fce0008000000 */
[----:B------:R-:W2:Y:S01]  /*0130*/  FCHK P0, R0, R11 ;  /* 0x0000000b00007302 */ /* 0x000ea20000000000 */
[----:B-1----:R-:W-:-:S04]  /*0140*/  FFMA R10, R3, -R11, 1 ;  /* 0x3f800000030a7423 */ /* 0x002fc8000000080b */
[----:B------:R-:W-:-:S04]  /*0150*/  FFMA R3, R3, R10, R3 ;  /* 0x0000000a03037223 */ /* 0x000fc80000000003 */
[----:B------:R-:W-:-:S04]  /*0160*/  FFMA R9, R0, R3, RZ ;  /* 0x0000000300097223 */ /* 0x000fc800000000ff */
[----:B------:R-:W-:-:S04]  /*0170*/  FFMA R10, R9, -R11, R0 ;  /* 0x8000000b090a7223 */ /* 0x000fc80000000000 */
[----:B------:R-:W-:Y:S01]  /*0180*/  FFMA R3, R3, R10, R9 ;  /* 0x0000000a03037223 */ /* 0x000fe20000000009 */
[----:B0-2---:R-:W-:Y:S06]  /*0190*/  @!P0 BRA `(.L_x_0) ;  /* 0x0000000000148947 */ /* 0x005fec0003800000 */
[----:B------:R-:W0:Y:S01]  /*01a0*/  LDCU UR6, c[0x0][0x3ac] ;  /* 0x00007580ff0677ac */ /* 0x000e220008000800 */
[----:B------:R-:W-:Y:S01]  /*01b0*/  MOV R16, 0x1e0 ;  /* 0x000001e000107802 */ /* 0x000fe20000000f00 */
[----:B0-----:R-:W-:-:S07]  /*01c0*/  IMAD.U32 R3, RZ, RZ, UR6 ;  /* 0x00000006ff037e24 */ /* 0x001fce000f8e00ff */
[----:B-----5:R-:W-:Y:S05]  /*01d0*/  CALL.REL.NOINC `($__internal_0_$__cuda_sm3x_div_rn_noftz_f32_slowpath) ;  /* 0x0000000c00c87944 */ /* 0x020fea0003c00000 */
[----:B------:R-:W-:-:S07]  /*01e0*/  IMAD.MOV.U32 R3, RZ, RZ, R0 ;  /* 0x000000ffff037224 */ /* 0x000fce00078e0000 */
.L_x_0:
[----:B------:R-:W0:Y:S01]  /*01f0*/  LDC R11, c[0x0][0x3b0] ;  /* 0x0000ec00ff0b7b82 */ /* 0x000e220000000800 */
[----:B------:R-:W1:Y:S01]  /*0200*/  LDCU UR6, c[0x0][0x3a4] ;  /* 0x00007480ff0677ac */ /* 0x000e620008000800 */
[----:B------:R-:W-:Y:S01]  /*0210*/  F2I.TRUNC.NTZ R4, R3 ;  /* 0x0000000300047305 */ /* 0x000fe2000020f100 */
[----:B-1----:R-:W-:-:S07]  /*0220*/  FADD R0, RZ, -UR6 ;  /* 0x80000006ff007e21 */ /* 0x002fce0008000000 */
[----:B0-----:R-:W0:Y:S08]  /*0230*/  MUFU.RCP R5, R11 ;  /* 0x0000000b00057308 */ /* 0x001e300000001000 */
[----:B------:R-:W1:Y:S01]  /*0240*/  FCHK P0, R0, R11 ;  /* 0x0000000b00007302 */ /* 0x000e620000000000 */
[----:B0-----:R-:W-:-:S04]  /*0250*/  FFMA R10, R5, -R11, 1 ;  /* 0x3f800000050a7423 */ /* 0x001fc8000000080b */
[----:B------:R-:W-:-:S04]  /*0260*/  FFMA R5, R5, R10, R5 ;  /* 0x0000000a05057223 */ /* 0x000fc80000000005 */
[----:B------:R-:W-:-:S04]  /*0270*/  FFMA R9, R0, R5, RZ ;  /* 0x0000000500097223 */ /* 0x000fc800000000ff */
[----:B------:R-:W-:-:S04]  /*0280*/  FFMA R10, R9, -R11, R0 ;  /* 0x8000000b090a7223 */ /* 0x000fc80000000000 */
[----:B------:R-:W-:Y:S01]  /*0290*/  FFMA R5, R5, R10, R9 ;  /* 0x0000000a05057223 */ /* 0x000fe20000000009 */
[----:B-1----:R-:W-:Y:S06]  /*02a0*/  @!P0 BRA `(.L_x_1) ;  /* 0x0000000000148947 */ /* 0x002fec0003800000 */
[----:B------:R-:W0:Y:S01]  /*02b0*/  LDCU UR6, c[0x0][0x3b0] ;  /* 0x00007600ff0677ac */ /* 0x000e220008000800 */
[----:B------:R-:W-:Y:S02]  /*02c0*/  MOV R16, 0x2f0 ;  /* 0x000002f000107802 */ /* 0x000fe40000000f00 */
[----:B0-----:R-:W-:-:S07]  /*02d0*/  MOV R3, UR6 ;  /* 0x0000000600037c02 */ /* 0x001fce0008000f00 */
[----:B-----5:R-:W-:Y:S05]  /*02e0*/  CALL.REL.NOINC `($__internal_0_$__cuda_sm3x_div_rn_noftz_f32_slowpath) ;  /* 0x0000000c00847944 */ /* 0x020fea0003c00000 */
[----:B------:R-:W-:-:S07]  /*02f0*/  IMAD.MOV.U32 R5, RZ, RZ, R0 ;  /* 0x000000ffff057224 */ /* 0x000fce00078e0000 */
.L_x_1:
        /* <DEDUP_REMOVED lines=13> */
[----:B------:R-:W-:Y:S01]  /*03d0*/  MOV R16, 0x400 ;  /* 0x0000040000107802 */ /* 0x000fe20000000f00 */
[----:B0-----:R-:W-:-:S07]  /*03e0*/  IMAD.U32 R3, RZ, RZ, UR6 ;  /* 0x00000006ff037e24 */ /* 0x001fce000f8e00ff */
[----:B-----5:R-:W-:Y:S05]  /*03f0*/  CALL.REL.NOINC `($__internal_0_$__cuda_sm3x_div_rn_noftz_f32_slowpath) ;  /* 0x0000000c00407944 */ /* 0x020fea0003c00000 */
[----:B------:R-:W-:-:S07]  /*0400*/  MOV R9, R0 ;  /* 0x0000000000097202 */ /* 0x000fce0000000f00 */
.L_x_2:
[----:B-----5:R-:W-:Y:S01]  /*0410*/  FSETP.NEU.AND P0, PT, R8, RZ, PT ;  /* 0x000000ff0800720b */ /* 0x020fe20003f0d000 */
[----:B------:R-:W0:Y:S01]  /*0420*/  F2I.TRUNC.NTZ R9, R9 ;  /* 0x0000000900097305 */ /* 0x000e22000020f100 */
[----:B------:R-:W-:Y:S01]  /*0430*/  BSSY.RECONVERGENT B0, `(.L_x_3) ;  /* 0x0000016000007945 */ /* 0x000fe20003800200 */
[----:B------:R-:W-:-:S10]  /*0440*/  IMAD.MOV.U32 R10, RZ, RZ, 0x7f800000 ;  /* 0x7f800000ff0a7424 */ /* 0x000fd400078e00ff */
[----:B------:R-:W-:Y:S05]  /*0450*/  @!P0 BRA `(.L_x_4) ;  /* 0x00000000004c8947 */ /* 0x000fea0003800000 */
[----:B------:R-:W1:Y:S01]  /*0460*/  LDCU UR6, c[0x0][0x3ac] ;  /* 0x00007580ff0677ac */ /* 0x000e620008000800 */
[----:B------:R-:W2:Y:S01]  /*0470*/  MUFU.RCP R3, R8 ;  /* 0x0000000800037308 */ /* 0x000ea20000001000 */
[----:B------:R-:W-:Y:S01]  /*0480*/  BSSY.RECONVERGENT B1, `(.L_x_5) ;  /* 0x000000f000017945 */ /* 0x000fe20003800200 */
[----:B-1----:R-:W-:Y:S02]  /*0490*/  IMAD.U32 R11, RZ, RZ, UR6 ;  /* 0x00000006ff0b7e24 */ /* 0x002fe4000f8e00ff */
[----:B--2---:R-:W-:-:S04]  /*04a0*/  FFMA R0, -R8, R3, 1 ;  /* 0x3f80000008007423 */ /* 0x004fc80000000103 */
[----:B------:R-:W1:Y:S01]  /*04b0*/  FCHK P0, R11, R8 ;  /* 0x000000080b007302 */ /* 0x000e620000000000 */
[----:B------:R-:W-:-:S04]  /*04c0*/  FFMA R0, R3, R0, R3 ;  /* 0x0000000003007223 */ /* 0x000fc80000000003 */
[----:B------:R-:W-:-:S04]  /*04d0*/  FFMA R3, R0, UR6, RZ ;  /* 0x0000000600037c23 */ /* 0x000fc800080000ff */
[----:B------:R-:W-:-:S04]  /*04e0*/  FFMA R10, -R8, R3, UR6 ;  /* 0x00000006080a7e23 */ /* 0x000fc80008000103 */
[----:B------:R-:W-:Y:S01]  /*04f0*/  FFMA R10, R0, R10, R3 ;  /* 0x0000000a000a7223 */ /* 0x000fe20000000003 */
[----:B-1----:R-:W-:Y:S06]  /*0500*/  @!P0 BRA `(.L_x_6) ;  /* 0x0000000000188947 */ /* 0x002fec0003800000 */
[----:B------:R-:W1:Y:S01]  /*0510*/  LDCU UR6, c[0x0][0x3ac] ;  /* 0x00007580ff0677ac */ /* 0x000e620008000800 */
[----:B------:R-:W-:Y:S02]  /*0520*/  MOV R3, R8 ;  /* 0x0000000800037202 */ /* 0x000fe40000000f00 */
[----:B------:R-:W-:Y:S01]  /*0530*/  MOV R16, 0x560 ;  /* 0x0000056000107802 */ /* 0x000fe20000000f00 */
[----:B-1----:R-:W-:-:S07]  /*0540*/  IMAD.U32 R0, RZ, RZ, UR6 ;  /* 0x00000006ff007e24 */ /* 0x002fce000f8e00ff */
[----:B0-----:R-:W-:Y:S05]  /*0550*/  CALL.REL.NOINC `($__internal_0_$__cuda_sm3x_div_rn_noftz_f32_slowpath) ;  /* 0x0000000800e87944 */ /* 0x001fea0003c00000 */
[----:B------:R-:W-:-:S07]  /*0560*/  IMAD.MOV.U32 R10, RZ, RZ, R0 ;  /* 0x000000ffff0a7224 */ /* 0x000fce00078e0000 */
.L_x_6:
[----:B------:R-:W-:Y:S05]  /*0570*/  BSYNC.RECONVERGENT B1 ;  /* 0x0000000000017941 */ /* 0x000fea0003800200 */
.L_x_5:
[----:B------:R-:W-:-:S07]  /*0580*/  FADD R10, |R10|, -RZ ;  /* 0x800000ff0a0a7221 */ /* 0x000fce0000000200 */
.L_x_4:
[----:B------:R-:W-:Y:S05]  /*0590*/  BSYNC.RECONVERGENT B0 ;  /* 0x0000000000007941 */ /* 0x000fea0003800200 */
.L_x_3:
[----:B------:R-:W-:Y:S01]  /*05a0*/  FSETP.NEU.AND P0, PT, R7, RZ, PT ;  /* 0x000000ff0700720b */ /* 0x000fe20003f0d000 */
[----:B------:R-:W-:Y:S01]  /*05b0*/  BSSY.RECONVERGENT B0, `(.L_x_7) ;  /* 0x0000015000007945 */ /* 0x000fe20003800200 */
[----:B------:R-:W-:-:S11]  /*05c0*/  MOV R11, 0x7f800000 ;  /* 0x7f800000000b7802 */ /* 0x000fd60000000f00 */
        /* <DEDUP_REMOVED lines=13> */
[----:B------:R-:W-:Y:S01]  /*06a0*/  IMAD.MOV.U32 R3, RZ, RZ, R7 ;  /* 0x000000ffff037224 */ /* 0x000fe200078e0007 */
[----:B------:R-:W-:Y:S02]  /*06b0*/  MOV R16, 0x6e0 ;  /* 0x000006e000107802 */ /* 0x000fe40000000f00 */
[----:B-1----:R-:W-:-:S07]  /*06c0*/  MOV R0, UR6 ;  /* 0x0000000600007c02 */ /* 0x002fce0008000f00 */
[----:B0-----:R-:W-:Y:S05]  /*06d0*/  CALL.REL.NOINC `($__internal_0_$__cuda_sm3x_div_rn_noftz_f32_slowpath) ;  /* 0x0000000800887944 */ /* 0x001fea0003c00000 */
.L_x_10:
[----:B------:R-:W-:Y:S05]  /*06e0*/  BSYNC.RECONVERGENT B1 ;  /* 0x0000000000017941 */ /* 0x000fea0003800200 */
.L_x_9:
[----:B------:R-:W-:-:S07]  /*06f0*/  FADD R11, |R0|, -RZ ;  /* 0x800000ff000b7221 */ /* 0x000fce0000000200 */
.L_x_8:
[----:B------:R-:W-:Y:S05]  /*0700*/  BSYNC.RECONVERGENT B0 ;  /* 0x0000000000007941 */ /* 0x000fea0003800200 */
.L_x_7:
[----:B------:R-:W-:Y:S01]  /*0710*/  FSETP.NEU.AND P0, PT, R6, RZ, PT ;  /* 0x000000ff0600720b */ /* 0x000fe20003f0d000 */
[----:B------:R-:W-:Y:S01]  /*0720*/  BSSY.RECONVERGENT B0, `(.L_x_11) ;  /* 0x0000016000007945 */ /* 0x000fe20003800200 */
[----:B------:R-:W-:-:S11]  /*0730*/  IMAD.MOV.U32 R12, RZ, RZ, 0x7f800000 ;  /* 0x7f800000ff0c7424 */ /* 0x000fd600078e00ff */
        /* <DEDUP_REMOVED lines=18> */
.L_x_14:
[----:B------:R-:W-:Y:S05]  /*0860*/  BSYNC.RECONVERGENT B1 ;  /* 0x0000000000017941 */ /* 0x000fea0003800200 */
.L_x_13:
[----:B------:R-:W-:-:S07]  /*0870*/  FADD R12, |R12|, -RZ ;  /* 0x800000ff0c0c7221 */ /* 0x000fce0000000200 */
.L_x_12:
[----:B------:R-:W-:Y:S05]  /*0880*/  BSYNC.RECONVERGENT B0 ;  /* 0x0000000000007941 */ /* 0x000fea0003800200 */
.L_x_11:
[----:B------:R-:W1:Y:S01]  /*0890*/  LDC R15, c[0x0][0x3a0] ;  /* 0x0000e800ff0f7b82 */ /* 0x000e620000000800 */
[----:B------:R-:W-:Y:S01]  /*08a0*/  FSETP.GT.AND P0, PT, R8, RZ, PT ;  /* 0x000000ff0800720b */ /* 0x000fe20003f04000 */
[----:B------:R-:W1:Y:S01]  /*08b0*/  LDCU UR6, c[0x0][0x3ac] ;  /* 0x00007580ff0677ac */ /* 0x000e620008000800 */
[----:B------:R-:W2:Y:S01]  /*08c0*/  MUFU.RCP R3, R8 ;  /* 0x0000000800037308 */ /* 0x000ea20000001000 */
[----:B------:R-:W-:Y:S01]  /*08d0*/  IADD3 R0, PT, PT, R4, 0x1, RZ ;  /* 0x0000000104007810 */ /* 0x000fe20007ffe0ff */
[----:B------:R-:W-:Y:S01]  /*08e0*/  BSSY.RECONVERGENT B0, `(.L_x_15) ;  /* 0x0000012000007945 */ /* 0x000fe20003800200 */
[----:B------:R-:W-:Y:S02]  /*08f0*/  FSETP.GT.AND P2, PT, R6, RZ, PT ;  /* 0x000000ff0600720b */ /* 0x000fe40003f44000 */
[----:B------:R-:W-:-:S06]  /*0900*/  FSETP.GT.AND P3, PT, R7, RZ, PT ;  /* 0x000000ff0700720b */ /* 0x000fcc0003f64000 */
[----:B------:R-:W-:-:S05]  /*0910*/  @!P0 IMAD.MOV R0, RZ, RZ, R4 ;  /* 0x000000ffff008224 */ /* 0x000fca00078e0204 */
[----:B------:R-:W-:Y:S01]  /*0920*/  I2FP.F32.S32 R0, R0 ;  /* 0x0000000000007245 */ /* 0x000fe20000201400 */
[----:B--2---:R-:W-:-:S04]  /*0930*/  FFMA R14, -R8, R3, 1 ;  /* 0x3f800000080e7423 */ /* 0x004fc80000000103 */
[----:B-1----:R-:W-:Y:S01]  /*0940*/  FFMA R15, R0, UR6, R15 ;  /* 0x00000006000f7c23 */ /* 0x002fe2000800000f */
[----:B------:R-:W-:-:S03]  /*0950*/  FFMA R0, R3, R14, R3 ;  /* 0x0000000e03007223 */ /* 0x000fc60000000003 */
[----:B------:R-:W1:Y:S01]  /*0960*/  FCHK P0, R15, R8 ;  /* 0x000000080f007302 */ /* 0x000e620000000000 */
[----:B------:R-:W-:-:S04]  /*0970*/  FFMA R3, R0, R15, RZ ;  /* 0x0000000f00037223 */ /* 0x000fc800000000ff */
[----:B------:R-:W-:-:S04]  /*0980*/  FFMA R13, -R8, R3, R15 ;  /* 0x00000003080d7223 */ /* 0x000fc8000000010f */
[----:B------:R-:W-:Y:S01]  /*0990*/  FFMA R13, R0, R13, R3 ;  /* 0x0000000d000d7223 */ /* 0x000fe20000000003 */
[----:B-1----:R-:W-:Y:S06]  /*09a0*/  @!P0 BRA `(.L_x_16) ;  /* 0x0000000000148947 */ /* 0x002fec0003800000 */
[----:B------:R-:W-:Y:S01]  /*09b0*/  IMAD.MOV.U32 R0, RZ, RZ, R15 ;  /* 0x000000ffff007224 */ /* 0x000fe200078e000f */
[----:B------:R-:W-:Y:S02]  /*09c0*/  MOV R3, R8 ;  /* 0x0000000800037202 */ /* 0x000fe40000000f00 */
[----:B------:R-:W-:-:S07]  /*09d0*/  MOV R16, 0x9f0 ;  /* 0x000009f000107802 */ /* 0x000fce0000000f00 */
[----:B0-----:R-:W-:Y:S05]  /*09e0*/  CALL.REL.NOINC `($__internal_0_$__cuda_sm3x_div_rn_noftz_f32_slowpath) ;  /* 0x0000000400c47944 */ /* 0x001fea0003c00000 */
[----:B------:R-:W-:-:S07]  /*09f0*/  IMAD.MOV.U32 R13, RZ, RZ, R0 ;  /* 0x000000ffff0d7224 */ /* 0x000fce00078e0000 */
.L_x_16:
[----:B------:R-:W-:Y:S05]  /*0a00*/  BSYNC.RECONVERGENT B0 ;  /* 0x0000000000007941 */ /* 0x000fea0003800200 */
.L_x_15:
[----:B------:R-:W1:Y:S01]  /*0a10*/  LDC R3, c[0x0][0x3a4] ;  /* 0x0000e900ff037b82 */ /* 0x000e620000000800 */
[----:B------:R-:W1:Y:S01]  /*0a20*/  LDCU UR6, c[0x0][0x3b0] ;  /* 0x00007600ff0677ac */ /* 0x000e620008000800 */
[----:B------:R-:W2:Y:S01]  /*0a30*/  MUFU.RCP R14, R7 ;  /* 0x00000007000e7308 */ /* 0x000ea20000001000 */
[C---:B------:R-:W-:Y:S01]  /*0a40*/  VIADD R0, R5.reuse, 0x1 ;  /* 0x0000000105007836 */ /* 0x040fe20000000000 */
[----:B------:R-:W-:Y:S01]  /*0a50*/  @!P3 IADD3 R0, PT, PT, R5, RZ, RZ ;  /* 0x000000ff0500b210 */ /* 0x000fe20007ffe0ff */
[----:B------:R-:W-:Y:S03]  /*0a60*/  BSSY.RECONVERGENT B0, `(.L_x_17) ;  /* 0x000000f000007945 */ /* 0x000fe60003800200 */
        /* <DEDUP_REMOVED lines=10> */
[----:B------:R-:W-:Y:S01]  /*0b10*/  MOV R16, 0xb40 ;  /* 0x00000b4000107802 */ /* 0x000fe20000000f00 */
[----:B------:R-:W-:-:S07]  /*0b20*/  IMAD.MOV.U32 R3, RZ, RZ, R7 ;  /* 0x000000ffff037224 */ /* 0x000fce00078e0007 */
[----:B0-----:R-:W-:Y:S05]  /*0b30*/  CALL.REL.NOINC `($__internal_0_$__cuda_sm3x_div_rn_noftz_f32_slowpath) ;  /* 0x0000000400707944 */ /* 0x001fea0003c00000 */
[----:B------:R-:W-:-:S07]  /*0b40*/  MOV R14, R0 ;  /* 0x00000000000e7202 */ /* 0x000fce0000000f00 */
.L_x_18:
[----:B------:R-:W-:Y:S05]  /*0b50*/  BSYNC.RECONVERGENT B0 ;  /* 0x0000000000007941 */ /* 0x000fea0003800200 */
.L_x_17:
[----:B------:R-:W1:Y:S01]  /*0b60*/  LDC R15, c[0x0][0x3a8] ;  /* 0x0000ea00ff0f7b82 */ /* 0x000e620000000800 */
[----:B------:R-:W1:Y:S01]  /*0b70*/  LDCU UR6, c[0x0][0x3b4] ;  /* 0x00007680ff0677ac */ /* 0x000e620008000800 */
[----:B------:R-:W2:Y:S01]  /*0b80*/  MUFU.RCP R3, R6 ;  /* 0x0000000600037308 */ /* 0x000ea20000001000 */
[----:B0-----:R-:W-:Y:S01]  /*0b90*/  VIADD R0, R9, 0x1 ;  /* 0x0000000109007836 */ /* 0x001fe20000000000 */
[----:B------:R-:W-:Y:S01]  /*0ba0*/  BSSY.RECONVERGENT B0, `(.L_x_19) ;  /* 0x000000f000007945 */ /* 0x000fe20003800200 */
[----:B------:R-:W-:-:S05]  /*0bb0*/  @!P2 IMAD.MOV R0, RZ, RZ, R9 ;  /* 0x000000ffff00a224 */ /* 0x000fca00078e0209 */
[----:B------:R-:W-:Y:S01]  /*0bc0*/  I2FP.F32.S32 R0, R0 ;  /* 0x0000000000007245 */ /* 0x000fe20000201400 */
[----:B--2---:R-:W-:-:S04]  /*0bd0*/  FFMA R16, -R6, R3, 1 ;  /* 0x3f80000006107423 */ /* 0x004fc80000000103 */
[----:B-1----:R-:W-:Y:S01]  /*0be0*/  FFMA R15, R0, UR6, R15 ;  /* 0x00000006000f7c23 */ /* 0x002fe2000800000f */
[----:B------:R-:W-:-:S03]  /*0bf0*/  FFMA R0, R3, R16, R3 ;  /* 0x0000001003007223 */ /* 0x000fc60000000003 */
[----:B------:R-:W0:Y:S01]  /*0c00*/  FCHK P0, R15, R6 ;  /* 0x000000060f007302 */ /* 0x000e220000000000 */
[----:B------:R-:W-:-:S04]  /*0c10*/  FFMA R3, R0, R15, RZ ;  /* 0x0000000f00037223 */ /* 0x000fc800000000ff */
[----:B------:R-:W-:-:S04]  /*0c20*/  FFMA R16, -R6, R3, R15 ;  /* 0x0000000306107223 */ /* 0x000fc8000000010f */
[----:B------:R-:W-:Y:S01]  /*0c30*/  FFMA R0, R0, R16, R3 ;  /* 0x0000001000007223 */ /* 0x000fe20000000003 */
[----:B0-----:R-:W-:Y:S06]  /*0c40*/  @!P0 BRA `(.L_x_20) ;  /* 0x0000000000108947 */ /* 0x001fec0003800000 */
[----:B------:R-:W-:Y:S01]  /*0c50*/  MOV R0, R15 ;  /* 0x0000000f00007202 */ /* 0x000fe20000000f00 */
[----:B------:R-:W-:Y:S01]  /*0c60*/  IMAD.MOV.U32 R3, RZ, RZ, R6 ;  /* 0x000000ffff037224 */ /* 0x000fe200078e0006 */
[----:B------:R-:W-:-:S07]  /*0c70*/  MOV R16, 0xc90 ;  /* 0x00000c9000107802 */ /* 0x000fce0000000f00 */
[----:B------:R-:W-:Y:S05]  /*0c80*/  CALL.REL.NOINC `($__internal_0_$__cuda_sm3x_div_rn_noftz_f32_slowpath) ;  /* 0x00000004001c7944 */ /* 0x000fea0003c00000 */
.L_x_20:
[----:B------:R-:W-:Y:S05]  /*0c90*/  BSYNC.RECONVERGENT B0 ;  /* 0x0000000000007941 */ /* 0x000fea0003800200 */
.L_x_19:
[----:B------:R-:W0:Y:S01]  /*0ca0*/  LDCU UR6, c[0x0][0x3b8] ;  /* 0x00007700ff0677ac */ /* 0x000e220008000800 */
[----:B------:R-:W-:Y:S01]  /*0cb0*/  BSSY.RECONVERGENT B0, `(.L_x_21) ;  /* 0x0000034000007945 */ /* 0x000fe20003800200 */
[----:B------:R-:W1:Y:S01]  /*0cc0*/  LDCU UR10, c[0x0][0x3b8] ;  /* 0x00007700ff0a77ac */ /* 0x000e620008000800 */
[----:B------:R-:W2:Y:S01]  /*0cd0*/  LDCU.64 UR8, c[0x0][0x388] ;  /* 0x00007100ff0877ac */ /* 0x000ea20008000a00 */
[----:B0-----:R-:W-:-:S04]  /*0ce0*/  ISETP.GE.AND P0, PT, R4, UR6, PT ;  /* 0x0000000604007c0c */ /* 0x001fc8000bf06270 */
[----:B------:R-:W-:-:S13]  /*0cf0*/  ISETP.LT.OR P0, PT, R4, RZ, P0 ;  /* 0x000000ff0400720c */ /* 0x000fda0000701670 */
[----:B-12---:R-:W-:Y:S05]  /*0d00*/  @P0 BRA `(.L_x_22) ;  /* 0x0000000000b80947 */ /* 0x006fea0003800000 */
[----:B------:R-:W0:Y:S01]  /*0d10*/  LDC R16, c[0x0][0x3bc] ;  /* 0x0000ef00ff107b82 */ /* 0x000e220000000800 */
[----:B------:R-:W-:Y:S01]  /*0d20*/  FSETP.GT.AND P2, PT, R8, RZ, PT ;  /* 0x000000ff0800720b */ /* 0x000fe20003f44000 */
[----:B------:R-:W-:Y:S01]  /*0d30*/  IMAD.MOV.U32 R8, RZ, RZ, 0x1 ;  /* 0x00000001ff087424 */ /* 0x000fe200078e00ff */
[----:B------:R-:W-:Y:S02]  /*0d40*/  FSETP.GT.AND P0, PT, R6, RZ, PT ;  /* 0x000000ff0600720b */ /* 0x000fe40003f04000 */
[----:B------:R-:W-:Y:S02]  /*0d50*/  FSETP.GT.AND P1, PT, R7, RZ, PT ;  /* 0x000000ff0700720b */ /* 0x000fe40003f24000 */
[----:B------:R-:W-:Y:S01]  /*0d60*/  SEL R8, R8, 0xffffffff, P0 ;  /* 0xffffffff08087807 */ /* 0x000fe20000000000 */
[----:B------:R-:W1:Y:S10]  /*0d70*/  LDC R18, c[0x0][0x3c0] ;  /* 0x0000f000ff127b82 */ /* 0x000e740000000800 */
.L_x_27:
[----:B0-----:R-:W-:Y:S02]  /*0d80*/  ISETP.GE.AND P0, PT, R5, R16, PT ;  /* 0x000000100500720c */ /* 0x001fe40003f06270 */
[----:B-1----:R-:W-:Y:S02]  /*0d90*/  ISETP.GE.AND P3, PT, R9, R18, PT ;  /* 0x000000120900720c */ /* 0x002fe40003f66270 */
[----:B------:R-:W-:Y:S02]  /*0da0*/  ISETP.LT.OR P0, PT, R5, RZ, P0 ;  /* 0x000000ff0500720c */ /* 0x000fe40000701670 */
[----:B------:R-:W-:-:S04]  /*0db0*/  ISETP.LT.OR P3, PT, R9, RZ, P3 ;  /* 0x000000ff0900720c */ /* 0x000fc80001f61670 */
[----:B------:R-:W-:-:S13]  /*0dc0*/  PLOP3.LUT P0, PT, P0, P3, PT, 0xf8, 0x8f ;  /* 0x00000000008f781c */ /* 0x000fda0000707f70 */
[----:B------:R-:W-:Y:S05]  /*0dd0*/  @P0 BRA `(.L_x_22) ;  /* 0x0000000000840947 */ /* 0x000fea0003800000 */
[----:B------:R-:W-:-:S04]  /*0de0*/  IMAD R6, R4, R16, R5 ;  /* 0x0000001004067224 */ /* 0x000fc800078e0205 */
[----:B------:R-:W-:-:S05]  /*0df0*/  IMAD R3, R6, R18, R9 ;  /* 0x0000001206037224 */ /* 0x000fca00078e0209 */
[----:B------:R-:W-:-:S04]  /*0e00*/  IADD3 R6, P0, PT, R3, UR8, RZ ;  /* 0x0000000803067c10 */ /* 0x000fc8000ff1e0ff */
[----:B------:R-:W-:-:S05]  /*0e10*/  LEA.HI.X.SX32 R7, R3, UR9, 0x1, P0 ;  /* 0x0000000903077c11 */ /* 0x000fca00080f0eff */
[----:B------:R-:W2:Y:S02]  /*0e20*/  LDG.E.U8 R6, desc[UR4][R6.64] ;  /* 0x0000000406067981 */ /* 0x000ea4000c1e1100 */
[----:B--2---:R-:W-:-:S13]  /*0e30*/  ISETP.NE.AND P0, PT, R6, RZ, PT ;  /* 0x000000ff0600720c */ /* 0x004fda0003f05270 */
[----:B------:R-:W-:Y:S05]  /*0e40*/  @P0 BRA `(.L_x_23) ;  /* 0x0000000000800947 */ /* 0x000fea0003800000 */
[----:B------:R-:W-:Y:S01]  /*0e50*/  FSETP.GEU.AND P0, PT, R13, R14, PT ;  /* 0x0000000e0d00720b */ /* 0x000fe20003f0e000 */
[----:B------:R-:W-:-:S12]  /*0e60*/  BSSY.RECONVERGENT B1, `(.L_x_24) ;  /* 0x0000015000017945 */ /* 0x000fd80003800200 */
[----:B------:R-:W-:Y:S05]  /*0e70*/  @P0 BRA `(.L_x_25) ;  /* 0x0000000000280947 */ /* 0x000fea0003800000 */
[----:B------:R-:W-:Y:S02]  /*0e80*/  FSETP.GEU.AND P3, PT, R13, R0, PT ;  /* 0x000000000d00720b */ /* 0x000fe40003f6e000 */
[----:B------:R-:W-:-:S11]  /*0e90*/  PLOP3.LUT P0, PT, PT, PT, PT, 0x80, 0x8 ;  /* 0x000000000008781c */ /* 0x000fd60003f0f070 */
[----:B------:R-:W-:Y:S01]  /*0ea0*/  @!P3 PLOP3.LUT P0, PT, P2, PT, PT, 0x80, 0x8 ;  /* 0x000000000008b81c */ /* 0x000fe2000170f070 */
[----:B------:R-:W-:Y:S01]  /*0eb0*/  @!P3 FADD R13, R13, R10 ;  /* 0x0000000a0d0db221 */ /* 0x000fe20000000000 */
[----:B------:R-:W-:Y:S01]  /*0ec0*/  @!P3 IADD3 R3, PT, PT, R4, 0x1, RZ ;  /* 0x000000010403b810 */ /* 0x000fe20007ffe0ff */
[----:B------:R-:W-:Y:S01]  /*0ed0*/  @P3 FADD R0, R0, R12 ;  /* 0x0000000c00003221 */ /* 0x000fe20000000000 */
[----:B------:R-:W-:-:S09]  /*0ee0*/  @P3 IADD3 R9, PT, PT, R9, R8, RZ ;  /* 0x0000000809093210 */ /* 0x000fd20007ffe0ff */
[----:B------:R-:W-:-:S04]  /*0ef0*/  @!P0 VIADD R3, R4, 0xffffffff ;  /* 0xffffffff04038836 */ /* 0x000fc80000000000 */
[----:B------:R-:W-:Y:S01]  /*0f00*/  @!P3 IMAD.MOV.U32 R4, RZ, RZ, R3 ;  /* 0x000000ffff04b224 */ /* 0x000fe200078e0003 */
[----:B------:R-:W-:Y:S06]  /*0f10*/  BRA `(.L_x_26) ;  /* 0x0000000000247947 */ /* 0x000fec0003800000 */
.L_x_25:
        /* <DEDUP_REMOVED lines=8> */
[----:B------:R-:W-:-:S07]  /*0fa0*/  @!P3 IMAD.MOV.U32 R5, RZ, RZ, R3 ;  /* 0x000000ffff05b224 */ /* 0x000fce00078e0003 */
.L_x_26:
[----:B------:R-:W-:Y:S05]  /*0fb0*/  BSYNC.RECONVERGENT B1 ;  /* 0x0000000000017941 */ /* 0x000fea0003800200 */
.L_x_24:
[C---:B------:R-:W-:Y:S02]  /*0fc0*/  ISETP.GE.AND P0, PT, R4.reuse, UR10, PT ;  /* 0x0000000a04007c0c */ /* 0x040fe4000bf06270 */
[----:B------:R-:W-:-:S13]  /*0fd0*/  ISETP.GT.AND P3, PT, R4, -0x1, PT ;  /* 0xffffffff0400780c */ /* 0x000fda0003f64270 */
[----:B------:R-:W-:Y:S05]  /*0fe0*/  @!P0 BRA P3, `(.L_x_27) ;  /* 0xfffffffc00648947 */ /* 0x000fea000183ffff */
.L_x_22:
[----:B------:R-:W-:Y:S05]  /*0ff0*/  BSYNC.RECONVERGENT B0 ;  /* 0x0000000000007941 */ /* 0x000fea0003800200 */
.L_x_21:
[----:B------:R-:W0:Y:S02]  /*1000*/  LDCU.64 UR6, c[0x0][0x390] ;  /* 0x00007200ff0677ac */ /* 0x000e240008000a00 */
[----:B0-----:R-:W-:-:S04]  /*1010*/  IADD3 R4, P0, PT, R2, UR6, RZ ;  /* 0x0000000602047c10 */ /* 0x001fc8000ff1e0ff */
[----:B------:R-:W-:-:S05]  /*1020*/  LEA.HI.X.SX32 R5, R2, UR7, 0x1, P0 ;  /* 0x0000000702057c11 */ /* 0x000fca00080f0eff */
[----:B------:R-:W-:Y:S01]  /*1030*/  STG.E.U8 desc[UR4][R4.64], RZ ;  /* 0x000000ff04007986 */ /* 0x000fe2000c101104 */
[----:B------:R-:W-:Y:S05]  /*1040*/  EXIT ;  /* 0x000000000000794d */ /* 0x000fea0003800000 */
.L_x_23:
[----:B------:R-:W0:Y:S01]  /*1050*/  LDC.64 R6, c[0x0][0x398] ;  /* 0x0000e600ff067b82 */ /* 0x000e220000000a00 */
[----:B------:R-:W1:Y:S01]  /*1060*/  LDCU.64 UR6, c[0x0][0x390] ;  /* 0x00007200ff0677ac */ /* 0x000e620008000a00 */
[----:B------:R-:W-:Y:S01]  /*1070*/  HFMA2 R0, -RZ, RZ, 0, 5.9604644775390625e-08 ;  /* 0x00000001ff007431 */ /* 0x000fe200000001ff */
[----:B-1----:R-:W-:-:S04]  /*1080*/  IADD3 R10, P0, PT, R2, UR6, RZ ;  /* 0x00000006020a7c10 */ /* 0x002fc8000ff1e0ff */
[C---:B------:R-:W-:Y:S01]  /*1090*/  LEA.HI.X.SX32 R11, R2.reuse, UR7, 0x1, P0 ;  /* 0x00000007020b7c11 */ /* 0x040fe200080f0eff */
[----:B0-----:R-:W-:-:S04]  /*10a0*/  IMAD.WIDE R2, R2, 0x4, R6 ;  /* 0x0000000402027825 */ /* 0x001fc800078e0206 */
[----:B------:R-:W-:Y:S04]  /*10b0*/  STG.E.U8 desc[UR4][R10.64], R0 ;  /* 0x000000000a007986 */ /* 0x000fe8000c101104 */
[----:B------:R-:W-:Y:S04]  /*10c0*/  STG.E desc[UR4][R2.64], R4 ;  /* 0x0000000402007986 */ /* 0x000fe8000c101904 */
[----:B------:R-:W-:Y:S04]  /*10d0*/  STG.E desc[UR4][R2.64+0x4], R5 ;  /* 0x0000040502007986 */ /* 0x000fe8000c101904 */
[----:B------:R-:W-:Y:S01]  /*10e0*/  STG.E desc[UR4][R2.64+0x8], R9 ;  /* 0x0000080902007986 */ /* 0x000fe2000c101904 */
[----:B------:R-:W-:Y:S05]  /*10f0*/  EXIT ;  /* 0x000000000000794d */ /* 0x000fea0003800000 */
        .weak           $__internal_0_$__cuda_sm3x_div_rn_noftz_f32_slowpath
        .type           $__internal_0_$__cuda_sm3x_div_rn_noftz_f32_slowpath,@function
        .size           $__internal_0_$__cuda_sm3x_div_rn_noftz_f32_slowpath,(.L_x_80 - $__internal_0_$__cuda_sm3x_div_rn_noftz_f32_slowpath)
$__internal_0_$__cuda_sm3x_div_rn_noftz_f32_slowpath:
[----:B------:R-:W-:Y:S01]  /*1100*/  SHF.R.U32.HI R15, RZ, 0x17, R3 ;  /* 0x00000017ff0f7819 */ /* 0x000fe20000011603 */
[----:B------:R-:W-:Y:S01]  /*1110*/  BSSY.RECONVERGENT B2, `(.L_x_28) ;  /* 0x0000062000027945 */ /* 0x000fe20003800200 */
[----:B------:R-:W-:Y:S02]  /*1120*/  SHF.R.U32.HI R17, RZ, 0x17, R0 ;  /* 0x00000017ff117819 */ /* 0x000fe40000011600 */
[----:B------:R-:W-:Y:S02]  /*1130*/  LOP3.LUT R15, R15, 0xff, RZ, 0xc0, !PT ;  /* 0x000000ff0f0f7812 */ /* 0x000fe400078ec0ff */
[----:B------:R-:W-:-:S03]  /*1140*/  LOP3.LUT R19, R17, 0xff, RZ, 0xc0, !PT ;  /* 0x000000ff11137812 */ /* 0x000fc600078ec0ff */
[----:B------:R-:W-:Y:S01]  /*1150*/  VIADD R20, R15, 0xffffffff ;  /* 0xffffffff0f147836 */ /* 0x000fe20000000000 */
[----:B------:R-:W-:-:S04]  /*1160*/  IADD3 R18, PT, PT, R19, -0x1, RZ ;  /* 0xffffffff13127810 */ /* 0x000fc80007ffe0ff */
[----:B------:R-:W-:-:S04]  /*1170*/  ISETP.GT.U32.AND P0, PT, R20, 0xfd, PT ;  /* 0x000000fd1400780c */ /* 0x000fc80003f04070 */
[----:B------:R-:W-:-:S13]  /*1180*/  ISETP.GT.U32.OR P0, PT, R18, 0xfd, P0 ;  /* 0x000000fd1200780c */ /* 0x000fda0000704470 */
[----:B------:R-:W-:Y:S01]  /*1190*/  @!P0 IMAD.MOV.U32 R17, RZ, RZ, RZ ;  /* 0x000000ffff118224 */ /* 0x000fe200078e00ff */
[----:B------:R-:W-:Y:S06]  /*11a0*/  @!P0 BRA `(.L_x_29) ;  /* 0x00000000005c8947 */ /* 0x000fec0003800000 */
[----:B------:R-:W-:Y:S02]  /*11b0*/  FSETP.GTU.FTZ.AND P0, PT, |R0|, +INF , PT ;  /* 0x7f8000000000780b */ /* 0x000fe40003f1c200 */
[----:B------:R-:W-:-:S04]  /*11c0*/  FSETP.GTU.FTZ.AND P1, PT, |R3|, +INF , PT ;  /* 0x7f8000000300780b */ /* 0x000fc80003f3c200 */
[----:B------:R-:W-:-:S13]  /*11d0*/  PLOP3.LUT P0, PT, P0, P1, PT, 0xf8, 0x8f ;  /* 0x00000000008f781c */ /* 0x000fda0000703f70 */
[----:B------:R-:W-:Y:S05]  /*11e0*/  @P0 BRA `(.L_x_30) ;  /* 0x00000004004c0947 */ /* 0x000fea0003800000 */
[----:B------:R-:W-:-:S13]  /*11f0*/  LOP3.LUT P0, RZ, R3, 0x7fffffff, R0, 0xc8, !PT ;  /* 0x7fffffff03ff7812 */ /* 0x000fda000780c800 */
[----:B------:R-:W-:Y:S05]  /*1200*/  @!P0 BRA `(.L_x_31) ;  /* 0x00000004003c8947 */ /* 0x000fea0003800000 */
[C---:B------:R-:W-:Y:S02]  /*1210*/  FSETP.NEU.FTZ.AND P4, PT, |R0|.reuse, +INF , PT ;  /* 0x7f8000000000780b */ /* 0x040fe40003f9d200 */
[----:B------:R-:W-:Y:S02]  /*1220*/  FSETP.NEU.FTZ.AND P1, PT, |R3|, +INF , PT ;  /* 0x7f8000000300780b */ /* 0x000fe40003f3d200 */
[----:B------:R-:W-:-:S11]  /*1230*/  FSETP.NEU.FTZ.AND P0, PT, |R0|, +INF , PT ;  /* 0x7f8000000000780b */ /* 0x000fd60003f1d200 */
[----:B------:R-:W-:Y:S05]  /*1240*/  @!P1 BRA !P4, `(.L_x_31) ;  /* 0x00000004002c9947 */ /* 0x000fea0006000000 */
[----:B------:R-:W-:-:S04]  /*1250*/  LOP3.LUT P4, RZ, R0, 0x7fffffff, RZ, 0xc0, !PT ;  /* 0x7fffffff00ff7812 */ /* 0x000fc8000788c0ff */
[----:B------:R-:W-:-:S13]  /*1260*/  PLOP3.LUT P1, PT, P1, P4, PT, 0x2f, 0xf2 ;  /* 0x0000000000f2781c */ /* 0x000fda0000f28577 */
[----:B------:R-:W-:Y:S05]  /*1270*/  @P1 BRA `(.L_x_32) ;  /* 0x0000000400181947 */ /* 0x000fea0003800000 */
[----:B------:R-:W-:-:S04]  /*1280*/  LOP3.LUT P1, RZ, R3, 0x7fffffff, RZ, 0xc0, !PT ;  /* 0x7fffffff03ff7812 */ /* 0x000fc8000782c0ff */
[----:B------:R-:W-:-:S13]  /*1290*/  PLOP3.LUT P0, PT, P0, P1, PT, 0x2f, 0xf2 ;  /* 0x0000000000f2781c */ /* 0x000fda0000702577 */
[----:B------:R-:W-:Y:S05]  /*12a0*/  @P0 BRA `(.L_x_33) ;  /* 0x0000000400000947 */ /* 0x000fea0003800000 */
[----:B------:R-:W-:Y:S02]  /*12b0*/  ISETP.GE.AND P0, PT, R18, RZ, PT ;  /* 0x000000ff1200720c */ /* 0x000fe40003f06270 */
[----:B------:R-:W-:-:S11]  /*12c0*/  ISETP.GE.AND P1, PT, R20, RZ, PT ;  /* 0x000000ff1400720c */ /* 0x000fd60003f26270 */
[----:B------:R-:W-:Y:S01]  /*12d0*/  @P0 MOV R17, RZ ;  /* 0x000000ff00110202 */ /* 0x000fe20000000f00 */
[----:B------:R-:W-:Y:S02]  /*12e0*/  @!P0 IMAD.MOV.U32 R17, RZ, RZ, -0x40 ;  /* 0xffffffc0ff118424 */ /* 0x000fe400078e00ff */
[----:B------:R-:W-:Y:S01]  /*12f0*/  @!P0 FFMA R0, R0, 1.84467440737095516160e+19, RZ ;  /* 0x5f80000000008823 */ /* 0x000fe200000000ff */
[----:B------:R-:W-:Y:S02]  /*1300*/  @!P1 FFMA R3, R3, 1.84467440737095516160e+19, RZ ;  /* 0x5f80000003039823 */ /* 0x000fe400000000ff */
[----:B------:R-:W-:-:S07]  /*1310*/  @!P1 IADD3 R17, PT, PT, R17, 0x40, RZ ;  /* 0x0000004011119810 */ /* 0x000fce0007ffe0ff */
.L_x_29:
[----:B------:R-:W-:Y:S01]  /*1320*/  LEA R18, R15, 0xc0800000, 0x17 ;  /* 0xc08000000f127811 */ /* 0x000fe200078eb8ff */
[----:B------:R-:W-:Y:S01]  /*1330*/  BSSY.RECONVERGENT B3, `(.L_x_34) ;  /* 0x0000036000037945 */ /* 0x000fe20003800200 */
[----:B------:R-:W-:-:S03]  /*1340*/  IADD3 R19, PT, PT, R19, -0x7f, RZ ;  /* 0xffffff8113137810 */ /* 0x000fc60007ffe0ff */
[----:B------:R-:W-:Y:S02]  /*1350*/  IMAD.IADD R20, R3, 0x1, -R18 ;  /* 0x0000000103147824 */ /* 0x000fe400078e0a12 */
[C---:B------:R-:W-:Y:S02]  /*1360*/  IMAD R0, R19.reuse, -0x800000, R0 ;  /* 0xff80000013007824 */ /* 0x040fe400078e0200 */
[----:B------:R0:W1:Y:S01]  /*1370*/  MUFU.RCP R3, R20 ;  /* 0x0000001400037308 */ /* 0x0000620000001000 */
[----:B------:R-:W-:Y:S01]  /*1380*/  FADD.FTZ R21, -R20, -RZ ;  /* 0x800000ff14157221 */ /* 0x000fe20000010100 */
[----:B0-----:R-:W-:-:S05]  /*1390*/  IADD3 R20, PT, PT, R19, 0x7f, -R15 ;  /* 0x0000007f13147810 */ /* 0x001fca0007ffe80f */
[----:B------:R-:W-:Y:S02]  /*13a0*/  IMAD.IADD R20, R20, 0x1, R17 ;  /* 0x0000000114147824 */ /* 0x000fe400078e0211 */
[----:B-1----:R-:W-:-:S04]  /*13b0*/  FFMA R18, R3, R21, 1 ;  /* 0x3f80000003127423 */ /* 0x002fc80000000015 */
[----:B------:R-:W-:-:S04]  /*13c0*/  FFMA R3, R3, R18, R3 ;  /* 0x0000001203037223 */ /* 0x000fc80000000003 */
[----:B------:R-:W-:-:S04]  /*13d0*/  FFMA R18, R0, R3, RZ ;  /* 0x0000000300127223 */ /* 0x000fc800000000ff */
[----:B------:R-:W-:-:S04]  /*13e0*/  FFMA R22, R21, R18, R0 ;  /* 0x0000001215167223 */ /* 0x000fc80000000000 */
[----:B------:R-:W-:-:S04]  /*13f0*/  FFMA R18, R3, R22, R18 ;  /* 0x0000001603127223 */ /* 0x000fc80000000012 */
[----:B------:R-:W-:-:S04]  /*1400*/  FFMA R21, R21, R18, R0 ;  /* 0x0000001215157223 */ /* 0x000fc80000000000 */
[----:B------:R-:W-:-:S05]  /*1410*/  FFMA R0, R3, R21, R18 ;  /* 0x0000001503007223 */ /* 0x000fca0000000012 */
[----:B------:R-:W-:-:S04]  /*1420*/  SHF.R.U32.HI R15, RZ, 0x17, R0 ;  /* 0x00000017ff0f7819 */ /* 0x000fc80000011600 */
[----:B------:R-:W-:-:S04]  /*1430*/  LOP3.LUT R15, R15, 0xff, RZ, 0xc0, !PT ;  /* 0x000000ff0f0f7812 */ /* 0x000fc800078ec0ff */
[----:B------:R-:W-:-:S05]  /*1440*/  IADD3 R19, PT, PT, R15, R20, RZ ;  /* 0x000000140f137210 */ /* 0x000fca0007ffe0ff */
[----:B------:R-:W-:-:S05]  /*1450*/  VIADD R15, R19, 0xffffffff ;  /* 0xffffffff130f7836 */ /* 0x000fca0000000000 */
[----:B------:R-:W-:-:S13]  /*1460*/  ISETP.GE.U32.AND P0, PT, R15, 0xfe, PT ;  /* 0x000000fe0f00780c */ /* 0x000fda0003f06070 */
[----:B------:R-:W-:Y:S05]  /*1470*/  @!P0 BRA `(.L_x_35) ;  /* 0x0000000000808947 */ /* 0x000fea0003800000 */
[----:B------:R-:W-:-:S13]  /*1480*/  ISETP.GT.AND P0, PT, R19, 0xfe, PT ;  /* 0x000000fe1300780c */ /* 0x000fda0003f04270 */
[----:B------:R-:W-:Y:S05]  /*1490*/  @P0 BRA `(.L_x_36) ;  /* 0x00000000006c0947 */ /* 0x000fea0003800000 */
[----:B------:R-:W-:-:S13]  /*14a0*/  ISETP.GE.AND P0, PT, R19, 0x1, PT ;  /* 0x000000011300780c */ /* 0x000fda0003f06270 */
[----:B------:R-:W-:Y:S05]  /*14b0*/  @P0 BRA `(.L_x_37) ;  /* 0x0000000000740947 */ /* 0x000fea0003800000 */
[----:B------:R-:W-:Y:S02]  /*14c0*/  ISETP.GE.AND P0, PT, R19, -0x18, PT ;  /* 0xffffffe81300780c */ /* 0x000fe40003f06270 */
[----:B------:R-:W-:-:S11]  /*14d0*/  LOP3.LUT R0, R0, 0x80000000, RZ, 0xc0, !PT ;  /* 0x8000000000007812 */ /* 0x000fd600078ec0ff */
[----:B------:R-:W-:Y:S05]  /*14e0*/  @!P0 BRA `(.L_x_37) ;  /* 0x0000000000688947 */ /* 0x000fea0003800000 */
[-CC-:B------:R-:W-:Y:S01]  /*14f0*/  FFMA.RZ R15, R3, R21.reuse, R18.reuse ;  /* 0x00000015030f7223 */ /* 0x180fe2000000c012 */
[C---:B------:R-:W-:Y:S02]  /*1500*/  IADD3 R20, PT, PT, R19.reuse, 0x20, RZ ;  /* 0x0000002013147810 */ /* 0x040fe40007ffe0ff */
[----:B------:R-:W-:Y:S02]  /*1510*/  ISETP.NE.AND P4, PT, R19, RZ, PT ;  /* 0x000000ff1300720c */ /* 0x000fe40003f85270 */
[----:B------:R-:W-:Y:S01]  /*1520*/  LOP3.LUT R17, R15, 0x7fffff, RZ, 0xc0, !PT ;  /* 0x007fffff0f117812 */ /* 0x000fe200078ec0ff */
[CCC-:B------:R-:W-:Y:S01]  /*1530*/  FFMA.RP R15, R3.reuse, R21.reuse, R18.reuse ;  /* 0x00000015030f7223 */ /* 0x1c0fe20000008012 */
[----:B------:R-:W-:Y:S01]  /*1540*/  FFMA.RM R18, R3, R21, R18 ;  /* 0x0000001503127223 */ /* 0x000fe20000004012 */
[----:B------:R-:W-:Y:S01]  /*1550*/  IMAD.MOV R3, RZ, RZ, -R19 ;  /* 0x000000ffff037224 */ /* 0x000fe200078e0a13 */
[----:B------:R-:W-:Y:S02]  /*1560*/  LOP3.LUT R17, R17, 0x800000, RZ, 0xfc, !PT ;  /* 0x0080000011117812 */ /* 0x000fe400078efcff */
[----:B------:R-:W-:-:S02]  /*1570*/  ISETP.NE.AND P1, PT, R19, RZ, PT ;  /* 0x000000ff1300720c */ /* 0x000fc40003f25270 */
[----:B------:R-:W-:Y:S02]  /*1580*/  SHF.L.U32 R20, R17, R20, RZ ;  /* 0x0000001411147219 */ /* 0x000fe400000006ff */
[----:B------:R-:W-:Y:S02]  /*1590*/  FSETP.NEU.FTZ.AND P0, PT, R15, R18, PT ;  /* 0x000000120f00720b */ /* 0x000fe40003f1d000 */
[----:B------:R-:W-:Y:S02]  /*15a0*/  SEL R18, R3, RZ, P4 ;  /* 0x000000ff03127207 */ /* 0x000fe40002000000 */
[----:B------:R-:W-:Y:S02]  /*15b0*/  ISETP.NE.AND P1, PT, R20, RZ, P1 ;  /* 0x000000ff1400720c */ /* 0x000fe40000f25270 */
[----:B------:R-:W-:Y:S02]  /*15c0*/  SHF.R.U32.HI R18, RZ, R18, R17 ;  /* 0x00000012ff127219 */ /* 0x000fe40000011611 */
[----:B------:R-:W-:-:S02]  /*15d0*/  PLOP3.LUT P0, PT, P0, P1, PT, 0xf8, 0x8f ;  /* 0x00000000008f781c */ /* 0x000fc40000703f70 */
[----:B------:R-:W-:Y:S02]  /*15e0*/  SHF.R.U32.HI R20, RZ, 0x1, R18 ;  /* 0x00000001ff147819 */ /* 0x000fe40000011612 */
[----:B------:R-:W-:-:S04]  /*15f0*/  SEL R3, RZ, 0x1, !P0 ;  /* 0x00000001ff037807 */ /* 0x000fc80004000000 */
[----:B------:R-:W-:-:S04]  /*1600*/  LOP3.LUT R3, R3, 0x1, R20, 0xf8, !PT ;  /* 0x0000000103037812 */ /* 0x000fc800078ef814 */
[----:B------:R-:W-:-:S04]  /*1610*/  LOP3.LUT R3, R3, R18, RZ, 0xc0, !PT ;  /* 0x0000001203037212 */ /* 0x000fc800078ec0ff */
[----:B------:R-:W-:-:S04]  /*1620*/  IADD3 R3, PT, PT, R20, R3, RZ ;  /* 0x0000000314037210 */ /* 0x000fc80007ffe0ff */
[----:B------:R-:W-:Y:S01]  /*1630*/  LOP3.LUT R0, R3, R0, RZ, 0xfc, !PT ;  /* 0x0000000003007212 */ /* 0x000fe200078efcff */
[----:B------:R-:W-:Y:S06]  /*1640*/  BRA `(.L_x_37) ;  /* 0x0000000000107947 */ /* 0x000fec0003800000 */
.L_x_36:
[----:B------:R-:W-:-:S04]  /*1650*/  LOP3.LUT R0, R0, 0x80000000, RZ, 0xc0, !PT ;  /* 0x8000000000007812 */ /* 0x000fc800078ec0ff */
[----:B------:R-:W-:Y:S01]  /*1660*/  LOP3.LUT R0, R0, 0x7f800000, RZ, 0xfc, !PT ;  /* 0x7f80000000007812 */ /* 0x000fe200078efcff */
[----:B------:R-:W-:Y:S06]  /*1670*/  BRA `(.L_x_37) ;  /* 0x0000000000047947 */ /* 0x000fec0003800000 */
.L_x_35:
[----:B------:R-:W-:-:S07]  /*1680*/  IMAD R0, R20, 0x800000, R0 ;  /* 0x0080000014007824 */ /* 0x000fce00078e0200 */
.L_x_37:
[----:B------:R-:W-:Y:S05]  /*1690*/  BSYNC.RECONVERGENT B3 ;  /* 0x0000000000037941 */ /* 0x000fea0003800200 */
.L_x_34:
[----:B------:R-:W-:Y:S05]  /*16a0*/  BRA `(.L_x_38) ;  /* 0x0000000000207947 */ /* 0x000fea0003800000 */
.L_x_33:
[----:B------:R-:W-:-:S04]  /*16b0*/  LOP3.LUT R0, R3, 0x80000000, R0, 0x48, !PT ;  /* 0x8000000003007812 */ /* 0x000fc800078e4800 */
[----:B------:R-:W-:Y:S01]  /*16c0*/  LOP3.LUT R0, R0, 0x7f800000, RZ, 0xfc, !PT ;  /* 0x7f80000000007812 */ /* 0x000fe200078efcff */
[----:B------:R-:W-:Y:S06]  /*16d0*/  BRA `(.L_x_38) ;  /* 0x0000000000147947 */ /* 0x000fec0003800000 */
.L_x_32:
[----:B------:R-:W-:Y:S01]  /*16e0*/  LOP3.LUT R0, R3, 0x80000000, R0, 0x48, !PT ;  /* 0x8000000003007812 */ /* 0x000fe200078e4800 */
[----:B------:R-:W-:Y:S06]  /*16f0*/  BRA `(.L_x_38) ;  /* 0x00000000000c7947 */ /* 0x000fec0003800000 */
.L_x_31:
[----:B------:R-:W0:Y:S01]  /*1700*/  MUFU.RSQ R0, -QNAN ;  /* 0xffc0000000007908 */ /* 0x000e220000001400 */
[----:B------:R-:W-:Y:S05]  /*1710*/  BRA `(.L_x_38) ;  /* 0x0000000000047947 */ /* 0x000fea0003800000 */
.L_x_30:
[----:B------:R-:W-:-:S07]  /*1720*/  FADD.FTZ R0, R0, R3 ;  /* 0x0000000300007221 */ /* 0x000fce0000010000 */
.L_x_38:
[----:B------:R-:W-:Y:S05]  /*1730*/  BSYNC.RECONVERGENT B2 ;  /* 0x0000000000027941 */ /* 0x000fea0003800200 */
.L_x_28:
[----:B------:R-:W-:-:S04]  /*1740*/  HFMA2 R17, -RZ, RZ, 0, 0 ;  /* 0x00000000ff117431 */ /* 0x000fc800000001ff */
[----:B0-----:R-:W-:Y:S05]  /*1750*/  RET.REL.NODEC R16 `(_Z14raycast_kernelPKfPKbPbPiffffffiiii) ;  /* 0xffffffe810287950 */ /* 0x001fea0003c3ffff */
.L_x_39:
[----:B------:R-:W-:-:S00]  /*1760*/  BRA `(.L_x_39) ;  /* 0xfffffffc00fc7947 */ /* 0x000fc0000383ffff */
[----:B------:R-:W-:-:S00]  /*1770*/  NOP ;  /* 0x0000000000007918 */ /* 0x000fc00000000000 */
        /* <DEDUP_REMOVED lines=8> */
.L_x_80:


//--------------------- .text._Z12dda3d_kernelPKfPKbPbffffffiiii --------------------------
	.section	.text._Z12dda3d_kernelPKfPKbPbffffffiiii,"ax",@progbits
	.align	128
        .global         _Z12dda3d_kernelPKfPKbPbffffffiiii
        .type           _Z12dda3d_kernelPKfPKbPbffffffiiii,@function
        .size           _Z12dda3d_kernelPKfPKbPbffffffiiii,(.L_x_81 - _Z12dda3d_kernelPKfPKbPbffffffiiii)
        .other          _Z12dda3d_kernelPKfPKbPbffffffiiii,@"STO_CUDA_ENTRY STV_DEFAULT"
_Z12dda3d_kernelPKfPKbPbffffffiiii:
.text._Z12dda3d_kernelPKfPKbPbffffffiiii:
        /* <DEDUP_REMOVED lines=29> */
[----:B-----5:R-:W-:Y:S05]  /*01d0*/  CALL.REL.NOINC `($__internal_1_$__cuda_sm3x_div_rn_noftz_f32_slowpath) ;  /* 0x0000000c00b87944 */ /* 0x020fea0003c00000 */
[----:B------:R-:W-:-:S07]  /*01e0*/  IMAD.MOV.U32 R3, RZ, RZ, R0 ;  /* 0x000000ffff037224 */ /* 0x000fce00078e0000 */
.L_x_40:
        /* <DEDUP_REMOVED lines=15> */
[----:B-----5:R-:W-:Y:S05]  /*02e0*/  CALL.REL.NOINC `($__internal_1_$__cuda_sm3x_div_rn_noftz_f32_slowpath) ;  /* 0x0000000c00747944 */ /* 0x020fea0003c00000 */
[----:B------:R-:W-:-:S07]  /*02f0*/  IMAD.MOV.U32 R5, RZ, RZ, R0 ;  /* 0x000000ffff057224 */ /* 0x000fce00078e0000 */
.L_x_41:
        /* <DEDUP_REMOVED lines=15> */
[----:B-----5:R-:W-:Y:S05]  /*03f0*/  CALL.REL.NOINC `($__internal_1_$__cuda_sm3x_div_rn_noftz_f32_slowpath) ;  /* 0x0000000c00307944 */ /* 0x020fea0003c00000 */
[----:B------:R-:W-:-:S07]  /*0400*/  MOV R9, R0 ;  /* 0x0000000000097202 */ /* 0x000fce0000000f00 */
.L_x_42:
        /* <DEDUP_REMOVED lines=20> */
[----:B0-----:R-:W-:Y:S05]  /*0550*/  CALL.REL.NOINC `($__internal_1_$__cuda_sm3x_div_rn_noftz_f32_slowpath) ;  /* 0x0000000800d87944 */ /* 0x001fea0003c00000 */
[----:B------:R-:W-:-:S07]  /*0560*/  IMAD.MOV.U32 R10, RZ, RZ, R0 ;  /* 0x000000ffff0a7224 */ /* 0x000fce00078e0000 */
.L_x_46:
[----:B------:R-:W-:Y:S05]  /*0570*/  BSYNC.RECONVERGENT B1 ;  /* 0x0000000000017941 */ /* 0x000fea0003800200 */
.L_x_45:
[----:B------:R-:W-:-:S07]  /*0580*/  FADD R10, |R10|, -RZ ;  /* 0x800000ff0a0a7221 */ /* 0x000fce0000000200 */
.L_x_44:
[----:B------:R-:W-:Y:S05]  /*0590*/  BSYNC.RECONVERGENT B0 ;  /* 0x0000000000007941 */ /* 0x000fea0003800200 */
.L_x_43:
        /* <DEDUP_REMOVED lines=19> */
[----:B0-----:R-:W-:Y:S05]  /*06d0*/  CALL.REL.NOINC `($__internal_1_$__cuda_sm3x_div_rn_noftz_f32_slowpath) ;  /* 0x0000000800787944 */ /* 0x001fea0003c00000 */
.L_x_50:
[----:B------:R-:W-:Y:S05]  /*06e0*/  BSYNC.RECONVERGENT B1 ;  /* 0x0000000000017941 */ /* 0x000fea0003800200 */
.L_x_49:
[----:B------:R-:W-:-:S07]  /*06f0*/  FADD R11, |R0|, -RZ ;  /* 0x800000ff000b7221 */ /* 0x000fce0000000200 */
.L_x_48:
[----:B------:R-:W-:Y:S05]  /*0700*/  BSYNC.RECONVERGENT B0 ;  /* 0x0000000000007941 */ /* 0x000fea0003800200 */
.L_x_47:
        /* <DEDUP_REMOVED lines=21> */
.L_x_54:
[----:B------:R-:W-:Y:S05]  /*0860*/  BSYNC.RECONVERGENT B1 ;  /* 0x0000000000017941 */ /* 0x000fea0003800200 */
.L_x_53:
[----:B------:R-:W-:-:S07]  /*0870*/  FADD R12, |R12|, -RZ ;  /* 0x800000ff0c0c7221 */ /* 0x000fce0000000200 */
.L_x_52:
[----:B------:R-:W-:Y:S05]  /*0880*/  BSYNC.RECONVERGENT B0 ;  /* 0x0000000000007941 */ /* 0x000fea0003800200 */
.L_x_51:
        /* <DEDUP_REMOVED lines=21> */
[----:B0-----:R-:W-:Y:S05]  /*09e0*/  CALL.REL.NOINC `($__internal_1_$__cuda_sm3x_div_rn_noftz_f32_slowpath) ;  /* 0x0000000400b47944 */ /* 0x001fea0003c00000 */
[----:B------:R-:W-:-:S07]  /*09f0*/  IMAD.MOV.U32 R13, RZ, RZ, R0 ;  /* 0x000000ffff0d7224 */ /* 0x000fce00078e0000 */
.L_x_56:
[----:B------:R-:W-:Y:S05]  /*0a00*/  BSYNC.RECONVERGENT B0 ;  /* 0x0000000000007941 */ /* 0x000fea0003800200 */
.L_x_55:
        /* <DEDUP_REMOVED lines=18> */
[----:B0-----:R-:W-:Y:S05]  /*0b30*/  CALL.REL.NOINC `($__internal_1_$__cuda_sm3x_div_rn_noftz_f32_slowpath) ;  /* 0x0000000400607944 */ /* 0x001fea0003c00000 */
[----:B------:R-:W-:-:S07]  /*0b40*/  MOV R14, R0 ;  /* 0x00000000000e7202 */ /* 0x000fce0000000f00 */
.L_x_58:
[----:B------:R-:W-:Y:S05]  /*0b50*/  BSYNC.RECONVERGENT B0 ;  /* 0x0000000000007941 */ /* 0x000fea0003800200 */
.L_x_57:
        /* <DEDUP_REMOVED lines=18> */
[----:B------:R-:W-:Y:S05]  /*0c80*/  CALL.REL.NOINC `($__internal_1_$__cuda_sm3x_div_rn_noftz_f32_slowpath) ;  /* 0x00000004000c7944 */ /* 0x000fea0003c00000 */
.L_x_60:
[----:B------:R-:W-:Y:S05]  /*0c90*/  BSYNC.RECONVERGENT B0 ;  /* 0x0000000000007941 */ /* 0x000fea0003800200 */
.L_x_59:
        /* <DEDUP_REMOVED lines=14> */
.L_x_67:
        /* <DEDUP_REMOVED lines=21> */
[----:B------:R-:W-:Y:S02]  /*0ed0*/  @P3 IMAD.IADD R9, R9, 0x1, R8 ;  /* 0x0000000109093824 */ /* 0x000fe400078e0208 */
[----:B------:R-:W-:-:S08]  /*0ee0*/  @P3 FADD R0, R0, R12 ;  /* 0x0000000c00003221 */ /* 0x000fd00000000000 */
[----:B------:R-:W-:-:S05]  /*0ef0*/  @!P0 VIADD R3, R4, 0xffffffff ;  /* 0xffffffff04038836 */ /* 0x000fca0000000000 */
[----:B------:R-:W-:Y:S01]  /*0f00*/  @!P3 MOV R4, R3 ;  /* 0x000000030004b202 */ /* 0x000fe20000000f00 */
[----:B------:R-:W-:Y:S06]  /*0f10*/  BRA `(.L_x_66) ;  /* 0x0000000000247947 */ /* 0x000fec0003800000 */
.L_x_65:
[----:B------:R-:W-:Y:S02]  /*0f20*/  FSETP.GEU.AND P3, PT, R14, R0, PT ;  /* 0x000000000e00720b */ /* 0x000fe40003f6e000 */
[----:B------:R-:W-:-:S11]  /*0f30*/  PLOP3.LUT P0, PT, PT, PT, PT, 0x80, 0x8 ;  /* 0x000000000008781c */ /* 0x000fd60003f0f070 */
[----:B------:R-:W-:Y:S01]  /*0f40*/  @!P3 PLOP3.LUT P0, PT, P1, PT, PT, 0x80, 0x8 ;  /* 0x000000000008b81c */ /* 0x000fe20000f0f070 */
[----:B------:R-:W-:Y:S02]  /*0f50*/  @!P3 VIADD R3, R5, 0x1 ;  /* 0x000000010503b836 */ /* 0x000fe40000000000 */
[----:B------:R-:W-:Y:S01]  /*0f60*/  @!P3 FADD R14, R14, R11 ;  /* 0x0000000b0e0eb221 */ /* 0x000fe20000000000 */
[----:B------:R-:W-:Y:S01]  /*0f70*/  @P3 IADD3 R9, PT, PT, R9, R8, RZ ;  /* 0x0000000809093210 */ /* 0x000fe20007ffe0ff */
[----:B------:R-:W-:-:S08]  /*0f80*/  @P3 FADD R0, R0, R12 ;  /* 0x0000000c00003221 */ /* 0x000fd00000000000 */
[----:B------:R-:W-:-:S04]  /*0f90*/  @!P0 VIADD R3, R5, 0xffffffff ;  /* 0xffffffff05038836 */ /* 0x000fc80000000000 */
[----:B------:R-:W-:-:S07]  /*0fa0*/  @!P3 IMAD.MOV.U32 R5, RZ, RZ, R3 ;  /* 0x000000ffff05b224 */ /* 0x000fce00078e0003 */
.L_x_66:
[----:B------:R-:W-:Y:S05]  /*0fb0*/  BSYNC.RECONVERGENT B1 ;  /* 0x0000000000017941 */ /* 0x000fea0003800200 */
.L_x_64:
[C---:B------:R-:W-:Y:S02]  /*0fc0*/  ISETP.GE.AND P0, PT, R4.reuse, UR10, PT ;  /* 0x0000000a04007c0c */ /* 0x040fe4000bf06270 */
[----:B------:R-:W-:-:S13]  /*0fd0*/  ISETP.GT.AND P3, PT, R4, -0x1, PT ;  /* 0xffffffff0400780c */ /* 0x000fda0003f64270 */
[----:B------:R-:W-:Y:S05]  /*0fe0*/  @!P0 BRA P3, `(.L_x_67) ;  /* 0xfffffffc00648947 */ /* 0x000fea000183ffff */
.L_x_62:
[----:B------:R-:W-:Y:S05]  /*0ff0*/  BSYNC.RECONVERGENT B0 ;  /* 0x0000000000007941 */ /* 0x000fea0003800200 */
.L_x_61:
[----:B------:R-:W0:Y:S02]  /*1000*/  LDCU.64 UR6, c[0x0][0x390] ;  /* 0x00007200ff0677ac */ /* 0x000e240008000a00 */
[----:B0-----:R-:W-:-:S04]  /*1010*/  IADD3 R4, P0, PT, R2, UR6, RZ ;  /* 0x0000000602047c10 */ /* 0x001fc8000ff1e0ff */
[----:B------:R-:W-:-:S05]  /*1020*/  LEA.HI.X.SX32 R5, R2, UR7, 0x1, P0 ;  /* 0x0000000702057c11 */ /* 0x000fca00080f0eff */
[----:B------:R-:W-:Y:S01]  /*1030*/  STG.E.U8 desc[UR4][R4.64], RZ ;  /* 0x000000ff04007986 */ /* 0x000fe2000c101104 */
[----:B------:R-:W-:Y:S05]  /*1040*/  EXIT ;  /* 0x000000000000794d */ /* 0x000fea0003800000 */
.L_x_63:
[----:B------:R-:W0:Y:S01]  /*1050*/  LDCU.64 UR6, c[0x0][0x390] ;  /* 0x00007200ff0677ac */ /* 0x000e220008000a00 */
[----:B------:R-:W-:Y:S01]  /*1060*/  HFMA2 R0, -RZ, RZ, 0, 5.9604644775390625e-08 ;  /* 0x00000001ff007431 */ /* 0x000fe200000001ff */
[----:B0-----:R-:W-:-:S04]  /*1070*/  IADD3 R4, P0, PT, R2, UR6, RZ ;  /* 0x0000000602047c10 */ /* 0x001fc8000ff1e0ff */
[----:B------:R-:W-:Y:S02]  /*1080*/  LEA.HI.X.SX32 R5, R2, UR7, 0x1, P0 ;  /* 0x0000000702057c11 */ /* 0x000fe400080f0eff */
[----:B------:R-:W-:-:S05]  /*1090*/  PRMT R2, R0, 0x7610, R2 ;  /* 0x0000761000027816 */ /* 0x000fca0000000002 */
[----:B------:R-:W-:Y:S01]  /*10a0*/  STG.E.U8 desc[UR4][R4.64], R2 ;  /* 0x0000000204007986 */ /* 0x000fe2000c101104 */
[----:B------:R-:W-:Y:S05]  /*10b0*/  EXIT ;  /* 0x000000000000794d */ /* 0x000fea0003800000 */
        .weak           $__internal_1_$__cuda_sm3x_div_rn_noftz_f32_slowpath
        .type           $__internal_1_$__cuda_sm3x_div_rn_noftz_f32_slowpath,@function
        .size           $__internal_1_$__cuda_sm3x_div_rn_noftz_f32_slowpath,(.L_x_81 - $__internal_1_$__cuda_sm3x_div_rn_noftz_f32_slowpath)
$__internal_1_$__cuda_sm3x_div_rn_noftz_f32_slowpath:
        /* <DEDUP_REMOVED lines=34> */
.L_x_69:
        /* <DEDUP_REMOVED lines=51> */
.L_x_76:
[----:B------:R-:W-:-:S04]  /*1610*/  LOP3.LUT R0, R0, 0x80000000, RZ, 0xc0, !PT ;  /* 0x8000000000007812 */ /* 0x000fc800078ec0ff */
[----:B------:R-:W-:Y:S01]  /*1620*/  LOP3.LUT R0, R0, 0x7f800000, RZ, 0xfc, !PT ;  /* 0x7f80000000007812 */ /* 0x000fe200078efcff */
[----:B------:R-:W-:Y:S06]  /*1630*/  BRA `(.L_x_77) ;  /* 0x0000000000047947 */ /* 0x000fec0003800000 */
.L_x_75:
[----:B------:R-:W-:-:S07]  /*1640*/  IMAD R0, R20, 0x800000, R0 ;  /* 0x0080000014007824 */ /* 0x000fce00078e0200 */
.L_x_77:
[----:B------:R-:W-:Y:S05]  /*1650*/  BSYNC.RECONVERGENT B3 ;  /* 0x0000000000037941 */ /* 0x000fea0003800200 */
.L_x_74:
[----:B------:R-:W-:Y:S05]  /*1660*/  BRA `(.L_x_78) ;  /* 0x0000000000207947 */ /* 0x000fea0003800000 */
.L_x_73:
[----:B------:R-:W-:-:S04]  /*1670*/  LOP3.LUT R0, R3, 0x80000000, R0, 0x48, !PT ;  /* 0x8000000003007812 */ /* 0x000fc800078e4800 */
[----:B------:R-:W-:Y:S01]  /*1680*/  LOP3.LUT R0, R0, 0x7f800000, RZ, 0xfc, !PT ;  /* 0x7f80000000007812 */ /* 0x000fe200078efcff */
[----:B------:R-:W-:Y:S06]  /*1690*/  BRA `(.L_x_78) ;  /* 0x0000000000147947 */ /* 0x000fec0003800000 */
.L_x_72:
[----:B------:R-:W-:Y:S01]  /*16a0*/  LOP3.LUT R0, R3, 0x80000000, R0, 0x48, !PT ;  /* 0x8000000003007812 */ /* 0x000fe200078e4800 */
[----:B------:R-:W-:Y:S06]  /*16b0*/  BRA `(.L_x_78) ;  /* 0x00000000000c7947 */ /* 0x000fec0003800000 */
.L_x_71:
[----:B------:R-:W0:Y:S01]  /*16c0*/  MUFU.RSQ R0, -QNAN ;  /* 0xffc0000000007908 */ /* 0x000e220000001400 */
[----:B------:R-:W-:Y:S05]  /*16d0*/  BRA `(.L_x_78) ;  /* 0x0000000000047947 */ /* 0x000fea0003800000 */
.L_x_70:
[----:B------:R-:W-:-:S07]  /*16e0*/  FADD.FTZ R0, R0, R3 ;  /* 0x0000000300007221 */ /* 0x000fce0000010000 */
.L_x_78:
[----:B------:R-:W-:Y:S05]  /*16f0*/  BSYNC.RECONVERGENT B2 ;  /* 0x0000000000027941 */ /* 0x000fea0003800200 */
.L_x_68:
[----:B------:R-:W-:-:S04]  /*1700*/  HFMA2 R17, -RZ, RZ, 0, 0 ;  /* 0x00000000ff117431 */ /* 0x000fc800000001ff */
[----:B0-----:R-:W-:Y:S05]  /*1710*/  RET.REL.NODEC R16 `(_Z12dda3d_kernelPKfPKbPbffffffiiii) ;  /* 0xffffffe810387950 */ /* 0x001fea0003c3ffff */
.L_x_79:
        /* <DEDUP_REMOVED lines=14> */
.L_x_81:


//--------------------- .nv.shared.reserved.0     --------------------------
	.section	.nv.shared.reserved.0,"aw",@nobits
	.weak		__nv_reservedSMEM_offset_0_alias
	.size		__nv_reservedSMEM_offset_0_alias, 0, 64
	.other		__nv_reservedSMEM_offset_0_alias,@"STO_CUDA_RESERVED_SHARED STV_DEFAULT"
__nv_reservedSMEM_offset_0_alias:
	.zero		0
	.zero		64


//--------------------- .nv.constant0._Z14raycast_kernelPKfPKbPbPiffffffiiii --------------------------
	.section	.nv.constant0._Z14raycast_kernelPKfPKbPbPiffffffiiii,"a",@progbits
	.sectionflags	@""
	.align	4
.nv.constant0._Z14raycast_kernelPKfPKbPbPiffffffiiii:
	.zero		968


//--------------------- .nv.constant0._Z12dda3d_kernelPKfPKbPbffffffiiii --------------------------
	.section	.nv.constant0._Z12dda3d_kernelPKfPKbPbffffffiiii,"a",@progbits
	.sectionflags	@""
	.align	4
.nv.constant0._Z12dda3d_kernelPKfPKbPbffffffiiii:
	.zero		960


//--------------------- SYMBOLS --------------------------

	.type		.nv.reservedSmem.offset0,@object
	.size		.nv.reservedSmem.offset0,0x4
